//
// Generated by NVIDIA NVVM Compiler
//
// Compiler Build ID: CL-36424714
// Cuda compilation tools, release 13.0, V13.0.88
// Based on NVVM 20.0.0
//

.version 9.0
.target sm_100
.address_size 64

	// .globl	_Z9addKernelPiPKiS1_
// _ZZ16matrixMul_SharedPKiS0_PiE3s_a has been demoted
// _ZZ16matrixMul_SharedPKiS0_PiE3s_b has been demoted

.visible .entry _Z9addKernelPiPKiS1_(
	.param .u64 .ptr .align 1 _Z9addKernelPiPKiS1__param_0,
	.param .u64 .ptr .align 1 _Z9addKernelPiPKiS1__param_1,
	.param .u64 .ptr .align 1 _Z9addKernelPiPKiS1__param_2
)
{
	.reg .b32 	%r<5>;
	.reg .b64 	%rd<11>;

	ld.param.u64 	%rd1, [_Z9addKernelPiPKiS1__param_0];
	ld.param.u64 	%rd2, [_Z9addKernelPiPKiS1__param_1];
	ld.param.u64 	%rd3, [_Z9addKernelPiPKiS1__param_2];
	cvta.to.global.u64 	%rd4, %rd1;
	cvta.to.global.u64 	%rd5, %rd3;
	cvta.to.global.u64 	%rd6, %rd2;
	mov.u32 	%r1, %tid.x;
	mul.wide.u32 	%rd7, %r1, 4;
	add.s64 	%rd8, %rd6, %rd7;
	ld.global.u32 	%r2, [%rd8];
	add.s64 	%rd9, %rd5, %rd7;
	ld.global.u32 	%r3, [%rd9];
	add.s32 	%r4, %r3, %r2;
	add.s64 	%rd10, %rd4, %rd7;
	st.global.u32 	[%rd10], %r4;
	ret;

}
	// .globl	_Z9matrixMulPKiS0_Pii
.visible .entry _Z9matrixMulPKiS0_Pii(
	.param .u64 .ptr .align 1 _Z9matrixMulPKiS0_Pii_param_0,
	.param .u64 .ptr .align 1 _Z9matrixMulPKiS0_Pii_param_1,
	.param .u64 .ptr .align 1 _Z9matrixMulPKiS0_Pii_param_2,
	.param .u32 _Z9matrixMulPKiS0_Pii_param_3
)
{
	.reg .pred 	%p<10>;
	.reg .b32 	%r<95>;
	.reg .b64 	%rd<66>;

	ld.param.u64 	%rd14, [_Z9matrixMulPKiS0_Pii_param_0];
	ld.param.u64 	%rd15, [_Z9matrixMulPKiS0_Pii_param_1];
	ld.param.u64 	%rd16, [_Z9matrixMulPKiS0_Pii_param_2];
	ld.param.u32 	%r23, [_Z9matrixMulPKiS0_Pii_param_3];
	cvta.to.global.u64 	%rd1, %rd15;
	cvta.to.global.u64 	%rd2, %rd14;
	cvta.to.global.u64 	%rd17, %rd16;
	mov.u32 	%r24, %ctaid.y;
	mov.u32 	%r25, %ntid.y;
	mov.u32 	%r26, %tid.y;
	mad.lo.s32 	%r27, %r24, %r25, %r26;
	mov.u32 	%r28, %ctaid.x;
	mov.u32 	%r29, %ntid.x;
	mov.u32 	%r30, %tid.x;
	mad.lo.s32 	%r1, %r28, %r29, %r30;
	mul.lo.s32 	%r2, %r23, %r27;
	add.s32 	%r31, %r2, %r1;
	mul.wide.s32 	%rd18, %r31, 4;
	add.s64 	%rd3, %rd17, %rd18;
	mov.b32 	%r32, 0;
	st.global.u32 	[%rd3], %r32;
	setp.lt.s32 	%p1, %r23, 1;
	@%p1 bra 	$L__BB1_12;
	and.b32  	%r3, %r23, 7;
	setp.lt.u32 	%p2, %r23, 8;
	mov.b32 	%r89, 0;
	mov.u32 	%r92, %r89;
	@%p2 bra 	$L__BB1_4;
	and.b32  	%r35, %r23, 2147483640;
	neg.s32 	%r87, %r35;
	mul.wide.u32 	%rd19, %r23, 4;
	add.s64 	%rd4, %rd1, %rd19;
	mul.wide.u32 	%rd20, %r23, 8;
	add.s64 	%rd5, %rd1, %rd20;
	mul.wide.u32 	%rd21, %r23, 12;
	add.s64 	%rd6, %rd1, %rd21;
	mul.wide.u32 	%rd22, %r23, 16;
	add.s64 	%rd7, %rd1, %rd22;
	mul.wide.u32 	%rd23, %r23, 20;
	add.s64 	%rd8, %rd1, %rd23;
	mul.wide.u32 	%rd24, %r23, 24;
	add.s64 	%rd9, %rd1, %rd24;
	mul.wide.u32 	%rd25, %r23, 28;
	add.s64 	%rd10, %rd1, %rd25;
	mul.wide.u32 	%rd26, %r2, 4;
	add.s64 	%rd27, %rd26, %rd2;
	add.s64 	%rd65, %rd27, 16;
	mov.b32 	%r89, 0;
	mov.u32 	%r86, %r1;
$L__BB1_3:
	.pragma "nounroll";
	and.b32  	%r92, %r23, 2147483640;
	mul.wide.s32 	%rd28, %r86, 4;
	add.s64 	%rd29, %rd4, %rd28;
	add.s64 	%rd30, %rd5, %rd28;
	add.s64 	%rd31, %rd6, %rd28;
	add.s64 	%rd32, %rd7, %rd28;
	add.s64 	%rd33, %rd8, %rd28;
	add.s64 	%rd34, %rd9, %rd28;
	add.s64 	%rd35, %rd10, %rd28;
	add.s64 	%rd36, %rd1, %rd28;
	ld.global.u32 	%r36, [%rd65+-16];
	ld.global.u32 	%r37, [%rd36];
	mad.lo.s32 	%r38, %r37, %r36, %r89;
	st.global.u32 	[%rd3], %r38;
	ld.global.u32 	%r39, [%rd65+-12];
	ld.global.u32 	%r40, [%rd29];
	mad.lo.s32 	%r41, %r40, %r39, %r38;
	st.global.u32 	[%rd3], %r41;
	ld.global.u32 	%r42, [%rd65+-8];
	ld.global.u32 	%r43, [%rd30];
	mad.lo.s32 	%r44, %r43, %r42, %r41;
	st.global.u32 	[%rd3], %r44;
	ld.global.u32 	%r45, [%rd65+-4];
	ld.global.u32 	%r46, [%rd31];
	mad.lo.s32 	%r47, %r46, %r45, %r44;
	st.global.u32 	[%rd3], %r47;
	ld.global.u32 	%r48, [%rd65];
	ld.global.u32 	%r49, [%rd32];
	mad.lo.s32 	%r50, %r49, %r48, %r47;
	st.global.u32 	[%rd3], %r50;
	ld.global.u32 	%r51, [%rd65+4];
	ld.global.u32 	%r52, [%rd33];
	mad.lo.s32 	%r53, %r52, %r51, %r50;
	st.global.u32 	[%rd3], %r53;
	ld.global.u32 	%r54, [%rd65+8];
	ld.global.u32 	%r55, [%rd34];
	mad.lo.s32 	%r56, %r55, %r54, %r53;
	st.global.u32 	[%rd3], %r56;
	ld.global.u32 	%r57, [%rd65+12];
	ld.global.u32 	%r58, [%rd35];
	mad.lo.s32 	%r89, %r58, %r57, %r56;
	st.global.u32 	[%rd3], %r89;
	add.s32 	%r87, %r87, 8;
	shl.b32 	%r59, %r23, 3;
	add.s32 	%r86, %r86, %r59;
	add.s64 	%rd65, %rd65, 32;
	setp.ne.s32 	%p3, %r87, 0;
	@%p3 bra 	$L__BB1_3;
$L__BB1_4:
	setp.eq.s32 	%p4, %r3, 0;
	@%p4 bra 	$L__BB1_12;
	and.b32  	%r14, %r23, 3;
	setp.lt.u32 	%p5, %r3, 4;
	@%p5 bra 	$L__BB1_7;
	add.s32 	%r60, %r92, %r2;
	mul.wide.u32 	%rd37, %r60, 4;
	add.s64 	%rd38, %rd2, %rd37;
	ld.global.u32 	%r61, [%rd38];
	mad.lo.s32 	%r62, %r92, %r23, %r1;
	mul.wide.s32 	%rd39, %r62, 4;
	add.s64 	%rd40, %rd1, %rd39;
	ld.global.u32 	%r63, [%rd40];
	mad.lo.s32 	%r64, %r63, %r61, %r89;
	st.global.u32 	[%rd3], %r64;
	cvt.u64.u32 	%rd41, %r2;
	cvt.u64.u32 	%rd42, %r92;
	add.s64 	%rd43, %rd42, %rd41;
	shl.b64 	%rd44, %rd43, 2;
	add.s64 	%rd45, %rd2, %rd44;
	ld.global.u32 	%r65, [%rd45+4];
	mul.wide.u32 	%rd46, %r23, 4;
	add.s64 	%rd47, %rd40, %rd46;
	ld.global.u32 	%r66, [%rd47];
	mad.lo.s32 	%r67, %r66, %r65, %r64;
	st.global.u32 	[%rd3], %r67;
	ld.global.u32 	%r68, [%rd45+8];
	add.s64 	%rd48, %rd47, %rd46;
	ld.global.u32 	%r69, [%rd48];
	mad.lo.s32 	%r70, %r69, %r68, %r67;
	st.global.u32 	[%rd3], %r70;
	ld.global.u32 	%r71, [%rd45+12];
	add.s64 	%rd49, %rd48, %rd46;
	ld.global.u32 	%r72, [%rd49];
	mad.lo.s32 	%r89, %r72, %r71, %r70;
	st.global.u32 	[%rd3], %r89;
	add.s32 	%r92, %r92, 4;
$L__BB1_7:
	setp.eq.s32 	%p6, %r14, 0;
	@%p6 bra 	$L__BB1_12;
	setp.eq.s32 	%p7, %r14, 1;
	@%p7 bra 	$L__BB1_10;
	add.s32 	%r73, %r92, %r2;
	mul.wide.u32 	%rd50, %r73, 4;
	add.s64 	%rd51, %rd2, %rd50;
	ld.global.u32 	%r74, [%rd51];
	mad.lo.s32 	%r75, %r92, %r23, %r1;
	mul.wide.s32 	%rd52, %r75, 4;
	add.s64 	%rd53, %rd1, %rd52;
	ld.global.u32 	%r76, [%rd53];
	mad.lo.s32 	%r77, %r76, %r74, %r89;
	st.global.u32 	[%rd3], %r77;
	cvt.u64.u32 	%rd54, %r2;
	cvt.u64.u32 	%rd55, %r92;
	add.s64 	%rd56, %rd55, %rd54;
	shl.b64 	%rd57, %rd56, 2;
	add.s64 	%rd58, %rd2, %rd57;
	ld.global.u32 	%r78, [%rd58+4];
	mul.wide.u32 	%rd59, %r23, 4;
	add.s64 	%rd60, %rd53, %rd59;
	ld.global.u32 	%r79, [%rd60];
	mad.lo.s32 	%r89, %r79, %r78, %r77;
	st.global.u32 	[%rd3], %r89;
	add.s32 	%r92, %r92, 2;
$L__BB1_10:
	and.b32  	%r80, %r23, 1;
	setp.eq.b32 	%p8, %r80, 1;
	not.pred 	%p9, %p8;
	@%p9 bra 	$L__BB1_12;
	add.s32 	%r81, %r92, %r2;
	mul.wide.u32 	%rd61, %r81, 4;
	add.s64 	%rd62, %rd2, %rd61;
	ld.global.u32 	%r82, [%rd62];
	mad.lo.s32 	%r83, %r92, %r23, %r1;
	mul.wide.s32 	%rd63, %r83, 4;
	add.s64 	%rd64, %rd1, %rd63;
	ld.global.u32 	%r84, [%rd64];
	mad.lo.s32 	%r85, %r84, %r82, %r89;
	st.global.u32 	[%rd3], %r85;
$L__BB1_12:
	ret;

}
	// .globl	_Z16matrixMul_SharedPKiS0_Pi
.visible .entry _Z16matrixMul_SharedPKiS0_Pi(
	.param .u64 .ptr .align 1 _Z16matrixMul_SharedPKiS0_Pi_param_0,
	.param .u64 .ptr .align 1 _Z16matrixMul_SharedPKiS0_Pi_param_1,
	.param .u64 .ptr .align 1 _Z16matrixMul_SharedPKiS0_Pi_param_2
)
{
	.reg .pred 	%p<9>;
	.reg .b32 	%r<163>;
	.reg .b64 	%rd<13>;
	// demoted variable
	.shared .align 4 .b8 _ZZ16matrixMul_SharedPKiS0_PiE3s_a[4096];
	// demoted variable
	.shared .align 4 .b8 _ZZ16matrixMul_SharedPKiS0_PiE3s_b[4096];
	ld.param.u64 	%rd4, [_Z16matrixMul_SharedPKiS0_Pi_param_0];
	ld.param.u64 	%rd5, [_Z16matrixMul_SharedPKiS0_Pi_param_1];
	ld.param.u64 	%rd3, [_Z16matrixMul_SharedPKiS0_Pi_param_2];
	cvta.to.global.u64 	%rd1, %rd5;
	cvta.to.global.u64 	%rd2, %rd4;
	mov.u32 	%r45, %ctaid.y;
	mov.u32 	%r46, %ntid.y;
	mov.u32 	%r1, %tid.y;
	mad.lo.s32 	%r47, %r45, %r46, %r1;
	mov.u32 	%r48, %ctaid.x;
	mov.u32 	%r2, %ntid.x;
	mul.lo.s32 	%r3, %r48, %r2;
	mov.u32 	%r4, %tid.x;
	shl.b32 	%r49, %r47, 10;
	or.b32  	%r5, %r49, %r4;
	mul.lo.s32 	%r6, %r1, %r2;
	add.s32 	%r50, %r6, %r4;
	shl.b32 	%r51, %r50, 2;
	mov.u32 	%r52, _ZZ16matrixMul_SharedPKiS0_PiE3s_a;
	add.s32 	%r7, %r52, %r51;
	mov.u32 	%r53, _ZZ16matrixMul_SharedPKiS0_PiE3s_b;
	add.s32 	%r8, %r53, %r51;
	and.b32  	%r9, %r2, 7;
	and.b32  	%r10, %r2, 3;
	and.b32  	%r11, %r2, 2040;
	and.b32  	%r12, %r2, 1;
	and.b32  	%r54, %r2, -8;
	neg.s32 	%r13, %r54;
	shl.b32 	%r55, %r4, 2;
	add.s32 	%r14, %r53, %r55;
	shl.b32 	%r15, %r2, 5;
	shl.b32 	%r56, %r6, 2;
	add.s32 	%r57, %r56, %r52;
	add.s32 	%r16, %r57, 16;
	shl.b32 	%r17, %r2, 2;
	mov.b32 	%r147, 0;
	mov.u32 	%r162, %r147;
$L__BB2_1:
	setp.lt.u32 	%p1, %r2, 8;
	add.s32 	%r60, %r5, %r147;
	mul.wide.u32 	%rd6, %r60, 4;
	add.s64 	%rd7, %rd2, %rd6;
	ld.global.u32 	%r61, [%rd7];
	st.shared.u32 	[%r7], %r61;
	add.s32 	%r62, %r1, %r147;
	shl.b32 	%r63, %r62, 10;
	add.s32 	%r64, %r3, %r4;
	add.s32 	%r65, %r63, %r64;
	mul.wide.u32 	%rd8, %r65, 4;
	add.s64 	%rd9, %rd1, %rd8;
	ld.global.u32 	%r66, [%rd9];
	st.shared.u32 	[%r8], %r66;
	bar.sync 	0;
	mov.b32 	%r157, 0;
	@%p1 bra 	$L__BB2_4;
	mov.u32 	%r149, %r16;
	mov.u32 	%r150, %r14;
	mov.u32 	%r151, %r13;
$L__BB2_3:
	.pragma "nounroll";
	ld.shared.u32 	%r67, [%r149+-16];
	ld.shared.u32 	%r68, [%r150];
	mad.lo.s32 	%r69, %r68, %r67, %r162;
	ld.shared.u32 	%r70, [%r149+-12];
	add.s32 	%r71, %r150, %r17;
	ld.shared.u32 	%r72, [%r71];
	mad.lo.s32 	%r73, %r72, %r70, %r69;
	ld.shared.u32 	%r74, [%r149+-8];
	add.s32 	%r75, %r71, %r17;
	ld.shared.u32 	%r76, [%r75];
	mad.lo.s32 	%r77, %r76, %r74, %r73;
	ld.shared.u32 	%r78, [%r149+-4];
	add.s32 	%r79, %r75, %r17;
	ld.shared.u32 	%r80, [%r79];
	mad.lo.s32 	%r81, %r80, %r78, %r77;
	ld.shared.u32 	%r82, [%r149];
	add.s32 	%r83, %r79, %r17;
	ld.shared.u32 	%r84, [%r83];
	mad.lo.s32 	%r85, %r84, %r82, %r81;
	ld.shared.u32 	%r86, [%r149+4];
	add.s32 	%r87, %r83, %r17;
	ld.shared.u32 	%r88, [%r87];
	mad.lo.s32 	%r89, %r88, %r86, %r85;
	ld.shared.u32 	%r90, [%r149+8];
	add.s32 	%r91, %r87, %r17;
	ld.shared.u32 	%r92, [%r91];
	mad.lo.s32 	%r93, %r92, %r90, %r89;
	ld.shared.u32 	%r94, [%r149+12];
	add.s32 	%r95, %r91, %r17;
	ld.shared.u32 	%r96, [%r95];
	mad.lo.s32 	%r162, %r96, %r94, %r93;
	add.s32 	%r151, %r151, 8;
	add.s32 	%r150, %r150, %r15;
	add.s32 	%r149, %r149, 32;
	setp.ne.s32 	%p2, %r151, 0;
	mov.u32 	%r157, %r11;
	@%p2 bra 	$L__BB2_3;
$L__BB2_4:
	setp.eq.s32 	%p3, %r9, 0;
	@%p3 bra 	$L__BB2_12;
	add.s32 	%r98, %r9, -1;
	setp.lt.u32 	%p4, %r98, 3;
	@%p4 bra 	$L__BB2_7;
	add.s32 	%r99, %r157, %r6;
	shl.b32 	%r100, %r99, 2;
	mov.u32 	%r101, _ZZ16matrixMul_SharedPKiS0_PiE3s_a;
	add.s32 	%r102, %r101, %r100;
	ld.shared.u32 	%r103, [%r102];
	mad.lo.s32 	%r104, %r157, %r2, %r4;
	shl.b32 	%r105, %r104, 2;
	mov.u32 	%r106, _ZZ16matrixMul_SharedPKiS0_PiE3s_b;
	add.s32 	%r107, %r106, %r105;
	ld.shared.u32 	%r108, [%r107];
	mad.lo.s32 	%r109, %r108, %r103, %r162;
	ld.shared.u32 	%r110, [%r102+4];
	add.s32 	%r111, %r107, %r17;
	ld.shared.u32 	%r112, [%r111];
	mad.lo.s32 	%r113, %r112, %r110, %r109;
	ld.shared.u32 	%r114, [%r102+8];
	add.s32 	%r115, %r111, %r17;
	ld.shared.u32 	%r116, [%r115];
	mad.lo.s32 	%r117, %r116, %r114, %r113;
	ld.shared.u32 	%r118, [%r102+12];
	add.s32 	%r119, %r115, %r17;
	ld.shared.u32 	%r120, [%r119];
	mad.lo.s32 	%r162, %r120, %r118, %r117;
	add.s32 	%r157, %r157, 4;
$L__BB2_7:
	setp.eq.s32 	%p5, %r10, 0;
	@%p5 bra 	$L__BB2_12;
	setp.eq.s32 	%p6, %r10, 1;
	@%p6 bra 	$L__BB2_10;
	add.s32 	%r122, %r157, %r6;
	shl.b32 	%r123, %r122, 2;
	mov.u32 	%r124, _ZZ16matrixMul_SharedPKiS0_PiE3s_a;
	add.s32 	%r125, %r124, %r123;
	ld.shared.u32 	%r126, [%r125];
	mad.lo.s32 	%r127, %r157, %r2, %r4;
	shl.b32 	%r128, %r127, 2;
	mov.u32 	%r129, _ZZ16matrixMul_SharedPKiS0_PiE3s_b;
	add.s32 	%r130, %r129, %r128;
	ld.shared.u32 	%r131, [%r130];
	mad.lo.s32 	%r132, %r131, %r126, %r162;
	ld.shared.u32 	%r133, [%r125+4];
	add.s32 	%r134, %r130, %r17;
	ld.shared.u32 	%r135, [%r134];
	mad.lo.s32 	%r162, %r135, %r133, %r132;
	add.s32 	%r157, %r157, 2;
$L__BB2_10:
	setp.eq.s32 	%p7, %r12, 0;
	@%p7 bra 	$L__BB2_12;
	add.s32 	%r136, %r157, %r6;
	shl.b32 	%r137, %r136, 2;
	mov.u32 	%r138, _ZZ16matrixMul_SharedPKiS0_PiE3s_a;
	add.s32 	%r139, %r138, %r137;
	ld.shared.u32 	%r140, [%r139];
	mad.lo.s32 	%r141, %r157, %r2, %r4;
	shl.b32 	%r142, %r141, 2;
	mov.u32 	%r143, _ZZ16matrixMul_SharedPKiS0_PiE3s_b;
	add.s32 	%r144, %r143, %r142;
	ld.shared.u32 	%r145, [%r144];
	mad.lo.s32 	%r162, %r145, %r140, %r162;
$L__BB2_12:
	bar.sync 	0;
	add.s32 	%r147, %r147, %r2;
	setp.lt.u32 	%p8, %r147, 1024;
	@%p8 bra 	$L__BB2_1;
	cvta.to.global.u64 	%rd10, %rd3;
	add.s32 	%r146, %r5, %r3;
	mul.wide.s32 	%rd11, %r146, 4;
	add.s64 	%rd12, %rd10, %rd11;
	st.global.u32 	[%rd12], %r162;
	ret;

}


// ===== COMPILED SASS (sm_100) =====

	.target	sm_100

	.elftype	@"ET_EXEC"


//--------------------- .note.nv.tkinfo           --------------------------
	.section	.note.nv.tkinfo,"",@"SHT_NOTE"
	.sectionflags	@"SHF_NOTE_NV_TKINFO"
	.tkinfo
        /*0018*/ 	.word	0x00000002
        /*0030*/ 	.string	""
        /*0030*/ 	.string	"ptxas"
        /*0030*/ 	.string	"Cuda compilation tools, release 13.0, V13.0.88"
        /*0030*/ 	.string	"Build cuda_13.0.r13.0/compiler.36424714_0"
        /*0030*/ 	.string	"-arch sm_100 -m 64 "



//--------------------- .note.nv.cuinfo           --------------------------
	.section	.note.nv.cuinfo,"",@"SHT_NOTE"
	.sectionflags	@"SHF_NOTE_NV_CUINFO"
        /*0018*/ 	.short	0x0002
        /*001a*/ 	.short	0x0064
        /*001c*/ 	.short	0x0082
	.zero		2


//--------------------- .nv.info                  --------------------------
	.section	.nv.info,"",@"SHT_CUDA_INFO"
	.align	4


	//----- nvinfo : EIATTR_REGCOUNT
	.align		4
        /*0000*/ 	.byte	0x04, 0x2f
        /*0002*/ 	.short	(.L_1 - .L_0)
	.align		4
.L_0:
        /*0004*/ 	.word	index@(_Z9addKernelPiPKiS1_)
        /*0008*/ 	.word	0x0000000c


	//----- nvinfo : EIATTR_FRAME_SIZE
	.align		4
.L_1:
        /*000c*/ 	.byte	0x04, 0x11
        /*000e*/ 	.short	(.L_3 - .L_2)
	.align		4
.L_2:
        /*0010*/ 	.word	index@(_Z9addKernelPiPKiS1_)
        /*0014*/ 	.word	0x00000000


	//----- nvinfo : EIATTR_REGCOUNT
	.align		4
.L_3:
        /*0018*/ 	.byte	0x04, 0x2f
        /*001a*/ 	.short	(.L_5 - .L_4)
	.align		4
.L_4:
        /*001c*/ 	.word	index@(_Z9matrixMulPKiS0_Pii)
        /*0020*/ 	.word	0x00000018


	//----- nvinfo : EIATTR_FRAME_SIZE
	.align		4
.L_5:
        /*0024*/ 	.byte	0x04, 0x11
        /*0026*/ 	.short	(.L_7 - .L_6)
	.align		4
.L_6:
        /*0028*/ 	.word	index@(_Z9matrixMulPKiS0_Pii)
        /*002c*/ 	.word	0x00000000


	//----- nvinfo : EIATTR_REGCOUNT
	.align		4
.L_7:
        /*0030*/ 	.byte	0x04, 0x2f
        /*0032*/ 	.short	(.L_9 - .L_8)
	.align		4
.L_8:
        /*0034*/ 	.word	index@(_Z16matrixMul_SharedPKiS0_Pi)
        /*0038*/ 	.word	0x00000020


	//----- nvinfo : EIATTR_FRAME_SIZE
	.align		4
.L_9:
        /*003c*/ 	.byte	0x04, 0x11
        /*003e*/ 	.short	(.L_11 - .L_10)
	.align		4
.L_10:
        /*0040*/ 	.word	index@(_Z16matrixMul_SharedPKiS0_Pi)
        /*0044*/ 	.word	0x00000000


	//----- nvinfo : EIATTR_MIN_STACK_SIZE
	.align		4
.L_11:
        /*0048*/ 	.byte	0x04, 0x12
        /*004a*/ 	.short	(.L_13 - .L_12)
	.align		4
.L_12:
        /*004c*/ 	.word	index@(_Z16matrixMul_SharedPKiS0_Pi)
        /*0050*/ 	.word	0x00000000


	//----- nvinfo : EIATTR_MIN_STACK_SIZE
	.align		4
.L_13:
        /*0054*/ 	.byte	0x04, 0x12
        /*0056*/ 	.short	(.L_15 - .L_14)
	.align		4
.L_14:
        /*0058*/ 	.word	index@(_Z9matrixMulPKiS0_Pii)
        /*005c*/ 	.word	0x00000000


	//----- nvinfo : EIATTR_MIN_STACK_SIZE
	.align		4
.L_15:
        /*0060*/ 	.byte	0x04, 0x12
        /*0062*/ 	.short	(.L_17 - .L_16)
	.align		4
.L_16:
        /*0064*/ 	.word	index@(_Z9addKernelPiPKiS1_)
        /*0068*/ 	.word	0x00000000
.L_17:


//--------------------- .nv.compat                --------------------------
	.section	.nv.compat,"",@"SHT_CUDA_COMPAT_INFO"
	.align	4
        /*0000*/ 	.byte	0x02, 0x09, 0x00, 0x00, 0x02, 0x02, 0x01, 0x00, 0x02, 0x05, 0x05, 0x00, 0x03, 0x07, 0x01, 0x01
        /*0010*/ 	.byte	0x02, 0x03, 0x00, 0x00, 0x02, 0x06, 0x01, 0x00, 0x04, 0x0b, 0x08, 0x00, 0x09, 0x00, 0x00, 0x00
        /*0020*/ 	.byte	0x00, 0x00, 0x00, 0x00


//--------------------- .nv.info._Z16matrixMul_SharedPKiS0_Pi --------------------------
	.section	.nv.info._Z16matrixMul_SharedPKiS0_Pi,"",@"SHT_CUDA_INFO"
	.sectionflags	@""
	.align	4


	//----- nvinfo : EIATTR_CUDA_API_VERSION
	.align		4
        /*0000*/ 	.byte	0x04, 0x37
        /*0002*/ 	.short	(.L_19 - .L_18)
.L_18:
        /*0004*/ 	.word	0x00000082


	//----- nvinfo : EIATTR_KPARAM_INFO
	.align		4
.L_19:
        /*0008*/ 	.byte	0x04, 0x17
        /*000a*/ 	.short	(.L_21 - .L_20)
.L_20:
        /*000c*/ 	.word	0x00000000
        /*0010*/ 	.short	0x0002
        /*0012*/ 	.short	0x0010
        /*0014*/ 	.byte	0x00, 0xf5, 0x21, 0x00


	//----- nvinfo : EIATTR_KPARAM_INFO
	.align		4
.L_21:
        /*0018*/ 	.byte	0x04, 0x17
        /*001a*/ 	.short	(.L_23 - .L_22)
.L_22:
        /*001c*/ 	.word	0x00000000
        /*0020*/ 	.short	0x0001
        /*0022*/ 	.short	0x0008
        /*0024*/ 	.byte	0x00, 0xf5, 0x21, 0x00


	//----- nvinfo : EIATTR_KPARAM_INFO
	.align		4
.L_23:
        /*0028*/ 	.byte	0x04, 0x17
        /*002a*/ 	.short	(.L_25 - .L_24)
.L_24:
        /*002c*/ 	.word	0x00000000
        /*0030*/ 	.short	0x0000
        /*0032*/ 	.short	0x0000
        /*0034*/ 	.byte	0x00, 0xf5, 0x21, 0x00


	//----- nvinfo : EIATTR_SPARSE_MMA_MASK
	.align		4
.L_25:
        /*0038*/ 	.byte	0x03, 0x50
        /*003a*/ 	.short	0x0000


	//----- nvinfo : EIATTR_MAXREG_COUNT
	.align		4
        /*003c*/ 	.byte	0x03, 0x1b
        /*003e*/ 	.short	0x00ff


	//----- nvinfo : EIATTR_NUM_BARRIERS
	.align		4
        /*0040*/ 	.byte	0x02, 0x4c
        /*0042*/ 	.byte	0x01
	.zero		1


	//----- nvinfo : EIATTR_MERCURY_ISA_VERSION
	.align		4
        /*0044*/ 	.byte	0x03, 0x5f
        /*0046*/ 	.short	0x0101


	//----- nvinfo : EIATTR_VRC_CTA_INIT_COUNT
	.align		4
        /*0048*/ 	.byte	0x02, 0x4a
	.zero		1
	.zero		1


	//----- nvinfo : EIATTR_EXIT_INSTR_OFFSETS
	.align		4
        /*004c*/ 	.byte	0x04, 0x1c
        /*004e*/ 	.short	(.L_27 - .L_26)


	//   ....[0]....
.L_26:
        /*0050*/ 	.word	0x00000a00


	//----- nvinfo : EIATTR_CBANK_PARAM_SIZE
	.align		4
.L_27:
        /*0054*/ 	.byte	0x03, 0x19
        /*0056*/ 	.short	0x0018


	//----- nvinfo : EIATTR_PARAM_CBANK
	.align		4
        /*0058*/ 	.byte	0x04, 0x0a
        /*005a*/ 	.short	(.L_29 - .L_28)
	.align		4
.L_28:
        /*005c*/ 	.word	index@(.nv.constant0._Z16matrixMul_SharedPKiS0_Pi)
        /*0060*/ 	.short	0x0380
        /*0062*/ 	.short	0x0018


	//----- nvinfo : EIATTR_SW_WAR
	.align		4
.L_29:
        /*0064*/ 	.byte	0x04, 0x36
        /*0066*/ 	.short	(.L_31 - .L_30)
.L_30:
        /*0068*/ 	.word	0x00000008
.L_31:


//--------------------- .nv.info._Z9matrixMulPKiS0_Pii --------------------------
	.section	.nv.info._Z9matrixMulPKiS0_Pii,"",@"SHT_CUDA_INFO"
	.sectionflags	@""
	.align	4


	//----- nvinfo : EIATTR_CUDA_API_VERSION
	.align		4
        /*0000*/ 	.byte	0x04, 0x37
        /*0002*/ 	.short	(.L_33 - .L_32)
.L_32:
        /*0004*/ 	.word	0x00000082


	//----- nvinfo : EIATTR_KPARAM_INFO
	.align		4
.L_33:
        /*0008*/ 	.byte	0x04, 0x17
        /*000a*/ 	.short	(.L_35 - .L_34)
.L_34:
        /*000c*/ 	.word	0x00000000
        /*0010*/ 	.short	0x0003
        /*0012*/ 	.short	0x0018
        /*0014*/ 	.byte	0x00, 0xf0, 0x11, 0x00


	//----- nvinfo : EIATTR_KPARAM_INFO
	.align		4
.L_35:
        /*0018*/ 	.byte	0x04, 0x17
        /*001a*/ 	.short	(.L_37 - .L_36)
.L_36:
        /*001c*/ 	.word	0x00000000
        /*0020*/ 	.short	0x0002
        /*0022*/ 	.short	0x0010
        /*0024*/ 	.byte	0x00, 0xf5, 0x21, 0x00


	//----- nvinfo : EIATTR_KPARAM_INFO
	.align		4
.L_37:
        /*0028*/ 	.byte	0x04, 0x17
        /*002a*/ 	.short	(.L_39 - .L_38)
.L_38:
        /*002c*/ 	.word	0x00000000
        /*0030*/ 	.short	0x0001
        /*0032*/ 	.short	0x0008
        /*0034*/ 	.byte	0x00, 0xf5, 0x21, 0x00


	//----- nvinfo : EIATTR_KPARAM_INFO
	.align		4
.L_39:
        /*0038*/ 	.byte	0x04, 0x17
        /*003a*/ 	.short	(.L_41 - .L_40)
.L_40:
        /*003c*/ 	.word	0x00000000
        /*0040*/ 	.short	0x0000
        /*0042*/ 	.short	0x0000
        /*0044*/ 	.byte	0x00, 0xf5, 0x21, 0x00


	//----- nvinfo : EIATTR_SPARSE_MMA_MASK
	.align		4
.L_41:
        /*0048*/ 	.byte	0x03, 0x50
        /*004a*/ 	.short	0x0000


	//----- nvinfo : EIATTR_MAXREG_COUNT
	.align		4
        /*004c*/ 	.byte	0x03, 0x1b
        /*004e*/ 	.short	0x00ff


	//----- nvinfo : EIATTR_MERCURY_ISA_VERSION
	.align		4
        /*0050*/ 	.byte	0x03, 0x5f
        /*0052*/ 	.short	0x0101


	//----- nvinfo : EIATTR_VRC_CTA_INIT_COUNT
	.align		4
        /*0054*/ 	.byte	0x02, 0x4a
	.zero		1
	.zero		1


	//----- nvinfo : EIATTR_EXIT_INSTR_OFFSETS
	.align		4
        /*0058*/ 	.byte	0x04, 0x1c
        /*005a*/ 	.short	(.L_43 - .L_42)


	//   ....[0]....
.L_42:
        /*005c*/ 	.word	0x00000120


	//   ....[1]....
        /*0060*/ 	.word	0x00000650


	//   ....[2]....
        /*0064*/ 	.word	0x000008c0


	//   ....[3]....
        /*0068*/ 	.word	0x00000a80


	//   ....[4]....
        /*006c*/ 	.word	0x00000b30


	//----- nvinfo : EIATTR_CBANK_PARAM_SIZE
	.align		4
.L_43:
        /*0070*/ 	.byte	0x03, 0x19
        /*0072*/ 	.short	0x001c


	//----- nvinfo : EIATTR_PARAM_CBANK
	.align		4
        /*0074*/ 	.byte	0x04, 0x0a
        /*0076*/ 	.short	(.L_45 - .L_44)
	.align		4
.L_44:
        /*0078*/ 	.word	index@(.nv.constant0._Z9matrixMulPKiS0_Pii)
        /*007c*/ 	.short	0x0380
        /*007e*/ 	.short	0x001c


	//----- nvinfo : EIATTR_SW_WAR
	.align		4
.L_45:
        /*0080*/ 	.byte	0x04, 0x36
        /*0082*/ 	.short	(.L_47 - .L_46)
.L_46:
        /*0084*/ 	.word	0x00000008
.L_47:


//--------------------- .nv.info._Z9addKernelPiPKiS1_ --------------------------
	.section	.nv.info._Z9addKernelPiPKiS1_,"",@"SHT_CUDA_INFO"
	.sectionflags	@""
	.align	4


	//----- nvinfo : EIATTR_CUDA_API_VERSION
	.align		4
        /*0000*/ 	.byte	0x04, 0x37
        /*0002*/ 	.short	(.L_49 - .L_48)
.L_48:
        /*0004*/ 	.word	0x00000082


	//----- nvinfo : EIATTR_KPARAM_INFO
	.align		4
.L_49:
        /*0008*/ 	.byte	0x04, 0x17
        /*000a*/ 	.short	(.L_51 - .L_50)
.L_50:
        /*000c*/ 	.word	0x00000000
        /*0010*/ 	.short	0x0002
        /*0012*/ 	.short	0x0010
        /*0014*/ 	.byte	0x00, 0xf5, 0x21, 0x00


	//----- nvinfo : EIATTR_KPARAM_INFO
	.align		4
.L_51:
        /*0018*/ 	.byte	0x04, 0x17
        /*001a*/ 	.short	(.L_53 - .L_52)
.L_52:
        /*001c*/ 	.word	0x00000000
        /*0020*/ 	.short	0x0001
        /*0022*/ 	.short	0x0008
        /*0024*/ 	.byte	0x00, 0xf5, 0x21, 0x00


	//----- nvinfo : EIATTR_KPARAM_INFO
	.align		4
.L_53:
        /*0028*/ 	.byte	0x04, 0x17
        /*002a*/ 	.short	(.L_55 - .L_54)
.L_54:
        /*002c*/ 	.word	0x00000000
        /*0030*/ 	.short	0x0000
        /*0032*/ 	.short	0x0000
        /*0034*/ 	.byte	0x00, 0xf5, 0x21, 0x00


	//----- nvinfo : EIATTR_SPARSE_MMA_MASK
	.align		4
.L_55:
        /*0038*/ 	.byte	0x03, 0x50
        /*003a*/ 	.short	0x0000


	//----- nvinfo : EIATTR_MAXREG_COUNT
	.align		4
        /*003c*/ 	.byte	0x03, 0x1b
        /*003e*/ 	.short	0x00ff


	//----- nvinfo : EIATTR_MERCURY_ISA_VERSION
	.align		4
        /*0040*/ 	.byte	0x03, 0x5f
        /*0042*/ 	.short	0x0101


	//----- nvinfo : EIATTR_VRC_CTA_INIT_COUNT
	.align		4
        /*0044*/ 	.byte	0x02, 0x4a
	.zero		1
	.zero		1


	//----- nvinfo : EIATTR_EXIT_INSTR_OFFSETS
	.align		4
        /*0048*/ 	.byte	0x04, 0x1c
        /*004a*/ 	.short	(.L_57 - .L_56)


	//   ....[0]....
.L_56:
        /*004c*/ 	.word	0x000000d0


	//----- nvinfo : EIATTR_CBANK_PARAM_SIZE
	.align		4
.L_57:
        /*0050*/ 	.byte	0x03, 0x19
        /*0052*/ 	.short	0x0018


	//----- nvinfo : EIATTR_PARAM_CBANK
	.align		4
        /*0054*/ 	.byte	0x04, 0x0a
        /*0056*/ 	.short	(.L_59 - .L_58)
	.align		4
.L_58:
        /*0058*/ 	.word	index@(.nv.constant0._Z9addKernelPiPKiS1_)
        /*005c*/ 	.short	0x0380
        /*005e*/ 	.short	0x0018


	//----- nvinfo : EIATTR_SW_WAR
	.align		4
.L_59:
        /*0060*/ 	.byte	0x04, 0x36
        /*0062*/ 	.short	(.L_61 - .L_60)
.L_60:
        /*0064*/ 	.word	0x00000008
.L_61:


//--------------------- .nv.callgraph             --------------------------
	.section	.nv.callgraph,"",@"SHT_CUDA_CALLGRAPH"
	.align	4
	.sectionentsize	8
	.align		4
        /*0000*/ 	.word	0x00000000
	.align		4
        /*0004*/ 	.word	0xffffffff
	.align		4
        /*0008*/ 	.word	0x00000000
	.align		4
        /*000c*/ 	.word	0xfffffffe
	.align		4
        /*0010*/ 	.word	0x00000000
	.align		4
        /*0014*/ 	.word	0xfffffffd
	.align		4
        /*0018*/ 	.word	0x00000000
	.align		4
        /*001c*/ 	.word	0xfffffffc


//--------------------- .text._Z16matrixMul_SharedPKiS0_Pi --------------------------
	.section	.text._Z16matrixMul_SharedPKiS0_Pi,"ax",@progbits
	.align	128
        .global         _Z16matrixMul_SharedPKiS0_Pi
        .type           _Z16matrixMul_SharedPKiS0_Pi,@function
        .size           _Z16matrixMul_SharedPKiS0_Pi,(.L_x_13 - _Z16matrixMul_SharedPKiS0_Pi)
        .other          _Z16matrixMul_SharedPKiS0_Pi,@"STO_CUDA_ENTRY STV_DEFAULT"
_Z16matrixMul_SharedPKiS0_Pi:
.text._Z16matrixMul_SharedPKiS0_Pi:
[----:B------:R-:W-:Y:S01]  /*0000*/  LDC R1, c[0x0][0x37c] ;  /* 0x0000df00ff017b82 */ /* 0x000fe20000000800 */
[----:B------:R-:W0:Y:S07]  /*0010*/  S2R R0, SR_TID.Y ;  /* 0x0000000000007919 */ /* 0x000e2e0000002200 */
[----:B------:R-:W1:Y:S01]  /*0020*/  LDC R3, c[0x0][0x364] ;  /* 0x0000d900ff037b82 */ /* 0x000e620000000800 */
[----:B------:R-:W-:Y:S01]  /*0030*/  UMOV UR4, 0x400 ;  /* 0x0000040000047882 */ /* 0x000fe20000000000 */
[----:B------:R-:W-:Y:S01]  /*0040*/  HFMA2 R8, -RZ, RZ, 0, 0 ;  /* 0x00000000ff087431 */ /* 0x000fe200000001ff */
[----:B------:R-:W2:Y:S01]  /*0050*/  S2R R6, SR_TID.X ;  /* 0x0000000000067919 */ /* 0x000ea20000002100 */
[----:B------:R-:W-:Y:S01]  /*0060*/  UIADD3 UR5, UPT, UPT, UR4, 0x1000, URZ ;  /* 0x0000100004057890 */ /* 0x000fe2000fffe0ff */
[----:B------:R-:W-:Y:S01]  /*0070*/  MOV R18, RZ ;  /* 0x000000ff00127202 */ /* 0x000fe20000000f00 */
[----:B------:R-:W3:Y:S02]  /*0080*/  LDCU.64 UR8, c[0x0][0x358] ;  /* 0x00006b00ff0877ac */ /* 0x000ee40008000a00 */
[----:B------:R-:W4:Y:S08]  /*0090*/  S2UR UR6, SR_CgaCtaId ;  /* 0x00000000000679c3 */ /* 0x000f300000008800 */
[----:B------:R-:W0:Y:S08]  /*00a0*/  LDC R7, c[0x0][0x360] ;  /* 0x0000d800ff077b82 */ /* 0x000e300000000800 */
[----:B------:R-:W1:Y:S08]  /*00b0*/  S2UR UR7, SR_CTAID.Y ;  /* 0x00000000000779c3 */ /* 0x000e700000002600 */
[----:B------:R-:W5:Y:S01]  /*00c0*/  S2UR UR10, SR_CTAID.X ;  /* 0x00000000000a79c3 */ /* 0x000f620000002500 */
[----:B----4-:R-:W-:-:S02]  /*00d0*/  ULEA UR4, UR6, UR4, 0x18 ;  /* 0x0000000406047291 */ /* 0x010fc4000f8ec0ff */
[----:B------:R-:W-:Y:S01]  /*00e0*/  ULEA UR5, UR6, UR5, 0x18 ;  /* 0x0000000506057291 */ /* 0x000fe2000f8ec0ff */
[----:B0-----:R-:W-:Y:S01]  /*00f0*/  IMAD R9, R0, R7, RZ ;  /* 0x0000000700097224 */ /* 0x001fe200078e02ff */
[C---:B------:R-:W-:Y:S02]  /*0100*/  LOP3.LUT R13, R7.reuse, 0xfffffff8, RZ, 0xc0, !PT ;  /* 0xfffffff8070d7812 */ /* 0x040fe400078ec0ff */
[----:B------:R-:W-:Y:S02]  /*0110*/  LOP3.LUT R19, R7, 0x7, RZ, 0xc0, !PT ;  /* 0x0000000707137812 */ /* 0x000fe400078ec0ff */
[C---:B--2---:R-:W-:Y:S01]  /*0120*/  IADD3 R16, PT, PT, R9.reuse, R6, RZ ;  /* 0x0000000609107210 */ /* 0x044fe20007ffe0ff */
[----:B------:R-:W-:Y:S01]  /*0130*/  IMAD.MOV R13, RZ, RZ, -R13 ;  /* 0x000000ffff0d7224 */ /* 0x000fe200078e0a0d */
[----:B------:R-:W-:Y:S01]  /*0140*/  LEA R17, R9, UR4, 0x2 ;  /* 0x0000000409117c11 */ /* 0x000fe2000f8e10ff */
[----:B-1----:R-:W-:Y:S01]  /*0150*/  IMAD R2, R3, UR7, R0 ;  /* 0x0000000703027c24 */ /* 0x002fe2000f8e0200 */
[----:B------:R-:W-:-:S02]  /*0160*/  LEA R15, R16, UR4, 0x2 ;  /* 0x00000004100f7c11 */ /* 0x000fc4000f8e10ff */
[C---:B------:R-:W-:Y:S01]  /*0170*/  LOP3.LUT R20, R7.reuse, 0x3, RZ, 0xc0, !PT ;  /* 0x0000000307147812 */ /* 0x040fe200078ec0ff */
[----:B------:R-:W-:Y:S01]  /*0180*/  IMAD.SHL.U32 R3, R2, 0x400, RZ ;  /* 0x0000040002037824 */ /* 0x000fe200078e00ff */
[C---:B------:R-:W-:Y:S02]  /*0190*/  LOP3.LUT R10, R7.reuse, 0x7f8, RZ, 0xc0, !PT ;  /* 0x000007f8070a7812 */ /* 0x040fe400078ec0ff */
[----:B------:R-:W-:Y:S01]  /*01a0*/  LEA R14, R6, UR5, 0x2 ;  /* 0x00000005060e7c11 */ /* 0x000fe2000f8e10ff */
[----:B-----5:R-:W-:Y:S01]  /*01b0*/  IMAD R11, R7, UR10, RZ ;  /* 0x0000000a070b7c24 */ /* 0x020fe2000f8e02ff */
[----:B------:R-:W-:Y:S02]  /*01c0*/  LOP3.LUT R12, R3, R6, RZ, 0xfc, !PT ;  /* 0x00000006030c7212 */ /* 0x000fe400078efcff */
[----:B------:R-:W-:Y:S02]  /*01d0*/  LEA R16, R16, UR5, 0x2 ;  /* 0x0000000510107c11 */ /* 0x000fe4000f8e10ff */
[----:B---3--:R-:W-:-:S07]  /*01e0*/  IADD3 R17, PT, PT, R17, 0x10, RZ ;  /* 0x0000001011117810 */ /* 0x008fce0007ffe0ff */
.L_x_5:
[----:B0-----:R-:W0:Y:S01]  /*01f0*/  LDC.64 R4, c[0x0][0x380] ;  /* 0x0000e000ff047b82 */ /* 0x001e220000000a00 */
[--C-:B------:R-:W-:Y:S01]  /*0200*/  IMAD.IADD R22, R0, 0x1, R8.reuse ;  /* 0x0000000100167824 */ /* 0x100fe200078e0208 */
[----:B------:R-:W-:Y:S01]  /*0210*/  IADD3 R23, PT, PT, R11, R6, RZ ;  /* 0x000000060b177210 */ /* 0x000fe20007ffe0ff */
[----:B------:R-:W-:-:S03]  /*0220*/  IMAD.IADD R21, R12, 0x1, R8 ;  /* 0x000000010c157824 */ /* 0x000fc600078e0208 */
[----:B------:R-:W-:Y:S02]  /*0230*/  LEA R23, R22, R23, 0xa ;  /* 0x0000001716177211 */ /* 0x000fe400078e50ff */
[----:B------:R-:W1:Y:S01]  /*0240*/  LDC.64 R2, c[0x0][0x388] ;  /* 0x0000e200ff027b82 */ /* 0x000e620000000a00 */
[----:B0-----:R-:W-:-:S06]  /*0250*/  IMAD.WIDE.U32 R4, R21, 0x4, R4 ;  /* 0x0000000415047825 */ /* 0x001fcc00078e0004 */
[----:B------:R-:W2:Y:S01]  /*0260*/  LDG.E R4, desc[UR8][R4.64] ;  /* 0x0000000804047981 */ /* 0x000ea2000c1e1900 */
[----:B-1----:R-:W-:-:S06]  /*0270*/  IMAD.WIDE.U32 R2, R23, 0x4, R2 ;  /* 0x0000000417027825 */ /* 0x002fcc00078e0002 */
[----:B------:R-:W3:Y:S01]  /*0280*/  LDG.E R3, desc[UR8][R2.64] ;  /* 0x0000000802037981 */ /* 0x000ee2000c1e1900 */
[C---:B------:R-:W-:Y:S01]  /*0290*/  ISETP.GE.U32.AND P1, PT, R7.reuse, 0x8, PT ;  /* 0x000000080700780c */ /* 0x040fe20003f26070 */
[----:B------:R-:W-:Y:S01]  /*02a0*/  IMAD.IADD R8, R7, 0x1, R8 ;  /* 0x0000000107087824 */ /* 0x000fe200078e0208 */
[----:B------:R-:W-:-:S04]  /*02b0*/  MOV R22, RZ ;  /* 0x000000ff00167202 */ /* 0x000fc80000000f00 */
[----:B------:R-:W-:Y:S01]  /*02c0*/  ISETP.GE.U32.AND P0, PT, R8, 0x400, PT ;  /* 0x000004000800780c */ /* 0x000fe20003f06070 */
[----:B--2---:R0:W-:Y:S04]  /*02d0*/  STS [R15], R4 ;  /* 0x000000040f007388 */ /* 0x0041e80000000800 */
[----:B---3--:R0:W-:Y:S01]  /*02e0*/  STS [R16], R3 ;  /* 0x0000000310007388 */ /* 0x0081e20000000800 */
[----:B------:R-:W-:Y:S06]  /*02f0*/  BAR.SYNC.DEFER_BLOCKING 0x0 ;  /* 0x0000000000007b1d */ /* 0x000fec0000010000 */
[----:B------:R-:W-:Y:S05]  /*0300*/  @!P1 BRA `(.L_x_0) ;  /* 0x0000000000a09947 */ /* 0x000fea0003800000 */
[----:B------:R-:W-:Y:S01]  /*0310*/  IMAD.MOV.U32 R2, RZ, RZ, R17 ;  /* 0x000000ffff027224 */ /* 0x000fe200078e0011 */
[----:B0-----:R-:W-:Y:S01]  /*0320*/  MOV R4, R14 ;  /* 0x0000000e00047202 */ /* 0x001fe20000000f00 */
[----:B------:R-:W-:-:S07]  /*0330*/  IMAD.MOV.U32 R3, RZ, RZ, R13 ;  /* 0x000000ffff037224 */ /* 0x000fce00078e000d */
.L_x_1:
[----:B------:R-:W-:Y:S01]  /*0340*/  LDS R5, [R2+-0x10] ;  /* 0xfffff00002057984 */ /* 0x000fe20000000800 */
[----:B------:R-:W-:Y:S01]  /*0350*/  LEA R24, R7, R4, 0x2 ;  /* 0x0000000407187211 */ /* 0x000fe200078e10ff */
[----:B------:R-:W-:Y:S02]  /*0360*/  VIADD R3, R3, 0x8 ;  /* 0x0000000803037836 */ /* 0x000fe40000000000 */
[----:B------:R0:W1:Y:S02]  /*0370*/  LDS R21, [R4] ;  /* 0x0000000004157984 */ /* 0x0000640000000800 */
[----:B------:R-:W-:Y:S01]  /*0380*/  IMAD R26, R7, 0x4, R24 ;  /* 0x00000004071a7824 */ /* 0x000fe200078e0218 */
[----:B------:R-:W-:Y:S01]  /*0390*/  ISETP.NE.AND P1, PT, R3, RZ, PT ;  /* 0x000000ff0300720c */ /* 0x000fe20003f25270 */
[----:B------:R-:W-:Y:S03]  /*03a0*/  LDS R22, [R2+-0xc] ;  /* 0xfffff40002167984 */ /* 0x000fe60000000800 */
[C---:B------:R-:W-:Y:S01]  /*03b0*/  LEA R25, R7.reuse, R26, 0x2 ;  /* 0x0000001a07197211 */ /* 0x040fe200078e10ff */
[----:B------:R2:W3:Y:S01]  /*03c0*/  LDS R23, [R24] ;  /* 0x0000000018177984 */ /* 0x0004e20000000800 */
[----:B0-----:R-:W-:-:S03]  /*03d0*/  LEA R4, R7, R4, 0x5 ;  /* 0x0000000407047211 */ /* 0x001fc600078e28ff */
[C---:B------:R-:W-:Y:S01]  /*03e0*/  IMAD R29, R7.reuse, 0x4, R25 ;  /* 0x00000004071d7824 */ /* 0x040fe200078e0219 */
[----:B------:R-:W-:Y:S04]  /*03f0*/  LDS R28, [R2+-0x4] ;  /* 0xfffffc00021c7984 */ /* 0x000fe80000000800 */
[----:B------:R-:W-:Y:S01]  /*0400*/  LDS R27, [R25] ;  /* 0x00000000191b7984 */ /* 0x000fe20000000800 */
[----:B--2---:R-:W-:Y:S01]  /*0410*/  LEA R24, R7, R29, 0x2 ;  /* 0x0000001d07187211 */ /* 0x004fe200078e10ff */
[----:B-1----:R-:W-:Y:S02]  /*0420*/  IMAD R21, R5, R21, R18 ;  /* 0x0000001505157224 */ /* 0x002fe400078e0212 */
[----:B------:R-:W-:Y:S04]  /*0430*/  LDS R5, [R2+-0x8] ;  /* 0xfffff80002057984 */ /* 0x000fe80000000800 */
[----:B------:R0:W1:Y:S01]  /*0440*/  LDS R18, [R26] ;  /* 0x000000001a127984 */ /* 0x0000620000000800 */
[----:B---3--:R-:W-:-:S03]  /*0450*/  IMAD R23, R22, R23, R21 ;  /* 0x0000001716177224 */ /* 0x008fc600078e0215 */
[----:B------:R-:W-:Y:S04]  /*0460*/  LDS R21, [R2] ;  /* 0x0000000002157984 */ /* 0x000fe80000000800 */
[----:B------:R-:W2:Y:S01]  /*0470*/  LDS R22, [R29] ;  /* 0x000000001d167984 */ /* 0x000ea20000000800 */
[----:B0-----:R-:W-:Y:S02]  /*0480*/  IMAD R26, R7, 0x4, R24 ;  /* 0x00000004071a7824 */ /* 0x001fe400078e0218 */
[----:B-1----:R-:W-:-:S03]  /*0490*/  IMAD R5, R5, R18, R23 ;  /* 0x0000001205057224 */ /* 0x002fc600078e0217 */
[----:B------:R-:W-:Y:S01]  /*04a0*/  LEA R23, R7, R26, 0x2 ;  /* 0x0000001a07177211 */ /* 0x000fe200078e10ff */
[----:B------:R-:W-:Y:S01]  /*04b0*/  LDS R18, [R2+0x4] ;  /* 0x0000040002127984 */ /* 0x000fe20000000800 */
[----:B------:R-:W-:-:S03]  /*04c0*/  IMAD R27, R28, R27, R5 ;  /* 0x0000001b1c1b7224 */ /* 0x000fc600078e0205 */
[----:B------:R-:W0:Y:S01]  /*04d0*/  LDS R5, [R24] ;  /* 0x0000000018057984 */ /* 0x000e220000000800 */
[----:B--2---:R-:W-:-:S03]  /*04e0*/  IMAD R21, R21, R22, R27 ;  /* 0x0000001615157224 */ /* 0x004fc600078e021b */
[----:B------:R-:W-:Y:S04]  /*04f0*/  LDS R22, [R2+0x8] ;  /* 0x0000080002167984 */ /* 0x000fe80000000800 */
[----:B------:R-:W1:Y:S04]  /*0500*/  LDS R26, [R26] ;  /* 0x000000001a1a7984 */ /* 0x000e680000000800 */
[----:B------:R-:W-:Y:S04]  /*0510*/  LDS R23, [R23] ;  /* 0x0000000017177984 */ /* 0x000fe80000000800 */
[----:B------:R2:W3:Y:S02]  /*0520*/  LDS R28, [R2+0xc] ;  /* 0x00000c00021c7984 */ /* 0x0004e40000000800 */
[----:B--2---:R-:W-:-:S02]  /*0530*/  VIADD R2, R2, 0x20 ;  /* 0x0000002002027836 */ /* 0x004fc40000000000 */
[----:B0-----:R-:W-:-:S04]  /*0540*/  IMAD R5, R18, R5, R21 ;  /* 0x0000000512057224 */ /* 0x001fc800078e0215 */
[----:B-1----:R-:W-:-:S04]  /*0550*/  IMAD R5, R22, R26, R5 ;  /* 0x0000001a16057224 */ /* 0x002fc800078e0205 */
[----:B---3--:R-:W-:Y:S01]  /*0560*/  IMAD R18, R28, R23, R5 ;  /* 0x000000171c127224 */ /* 0x008fe200078e0205 */
[----:B------:R-:W-:Y:S06]  /*0570*/  @P1 BRA `(.L_x_1) ;  /* 0xfffffffc00701947 */ /* 0x000fec000383ffff */
[----:B------:R-:W-:-:S07]  /*0580*/  MOV R22, R10 ;  /* 0x0000000a00167202 */ /* 0x000fce0000000f00 */
.L_x_0:
[----:B------:R-:W-:-:S13]  /*0590*/  ISETP.NE.AND P1, PT, R19, RZ, PT ;  /* 0x000000ff1300720c */ /* 0x000fda0003f25270 */
[----:B------:R-:W-:Y:S05]  /*05a0*/  @!P1 BRA `(.L_x_2) ;  /* 0x0000000000fc9947 */ /* 0x000fea0003800000 */
[----:B------:R-:W-:Y:S01]  /*05b0*/  VIADD R2, R19, 0xffffffff ;  /* 0xffffffff13027836 */ /* 0x000fe20000000000 */
[----:B------:R-:W-:-:S04]  /*05c0*/  ISETP.NE.AND P2, PT, R20, RZ, PT ;  /* 0x000000ff1400720c */ /* 0x000fc80003f45270 */
[----:B------:R-:W-:-:S13]  /*05d0*/  ISETP.GE.U32.AND P1, PT, R2, 0x3, PT ;  /* 0x000000030200780c */ /* 0x000fda0003f26070 */
[----:B------:R-:W-:Y:S05]  /*05e0*/  @!P1 BRA `(.L_x_3) ;  /* 0x0000000000649947 */ /* 0x000fea0003800000 */
[----:B------:R-:W1:Y:S01]  /*05f0*/  S2UR UR5, SR_CgaCtaId ;  /* 0x00000000000579c3 */ /* 0x000e620000008800 */
[----:B------:R-:W-:Y:S01]  /*0600*/  UMOV UR4, 0x400 ;  /* 0x0000040000047882 */ /* 0x000fe20000000000 */
[C---:B0-----:R-:W-:Y:S01]  /*0610*/  IMAD R3, R22.reuse, R7, R6 ;  /* 0x0000000716037224 */ /* 0x041fe200078e0206 */
[----:B------:R-:W-:Y:S01]  /*0620*/  UIADD3 UR6, UPT, UPT, UR4, 0x1000, URZ ;  /* 0x0000100004067890 */ /* 0x000fe2000fffe0ff */
[----:B------:R-:W-:Y:S02]  /*0630*/  IADD3 R2, PT, PT, R9, R22, RZ ;  /* 0x0000001609027210 */ /* 0x000fe40007ffe0ff */
[----:B------:R-:W-:Y:S01]  /*0640*/  IADD3 R22, PT, PT, R22, 0x4, RZ ;  /* 0x0000000416167810 */ /* 0x000fe20007ffe0ff */
[----:B-1----:R-:W-:Y:S02]  /*0650*/  ULEA UR6, UR5, UR6, 0x18 ;  /* 0x0000000605067291 */ /* 0x002fe4000f8ec0ff */
[----:B------:R-:W-:-:S04]  /*0660*/  ULEA UR4, UR5, UR4, 0x18 ;  /* 0x0000000405047291 */ /* 0x000fc8000f8ec0ff */
[----:B------:R-:W-:Y:S02]  /*0670*/  LEA R24, R3, UR6, 0x2 ;  /* 0x0000000603187c11 */ /* 0x000fe4000f8e10ff */
[----:B------:R-:W-:-:S03]  /*0680*/  LEA R4, R2, UR4, 0x2 ;  /* 0x0000000402047c11 */ /* 0x000fc6000f8e10ff */
[C---:B------:R-:W-:Y:S02]  /*0690*/  IMAD R26, R7.reuse, 0x4, R24 ;  /* 0x00000004071a7824 */ /* 0x040fe400078e0218 */
[----:B------:R-:W-:Y:S03]  /*06a0*/  LDS R5, [R4] ;  /* 0x0000000004057984 */ /* 0x000fe60000000800 */
[C---:B------:R-:W-:Y:S01]  /*06b0*/  LEA R28, R7.reuse, R26, 0x2 ;  /* 0x0000001a071c7211 */ /* 0x040fe200078e10ff */
[----:B------:R-:W0:Y:S04]  /*06c0*/  LDS R24, [R24] ;  /* 0x0000000018187984 */ /* 0x000e280000000800 */
[----:B------:R-:W-:Y:S01]  /*06d0*/  LDS R3, [R4+0x4] ;  /* 0x0000040004037984 */ /* 0x000fe20000000800 */
[----:B------:R-:W-:-:S03]  /*06e0*/  IMAD R25, R7, 0x4, R28 ;  /* 0x0000000407197824 */ /* 0x000fc600078e021c */
[----:B------:R-:W1:Y:S04]  /*06f0*/  LDS R26, [R26] ;  /* 0x000000001a1a7984 */ /* 0x000e680000000800 */
[----:B------:R-:W-:Y:S04]  /*0700*/  LDS R2, [R28] ;  /* 0x000000001c027984 */ /* 0x000fe80000000800 */
[----:B------:R-:W2:Y:S04]  /*0710*/  LDS R21, [R4+0x8] ;  /* 0x0000080004157984 */ /* 0x000ea80000000800 */
[----:B------:R-:W-:Y:S04]  /*0720*/  LDS R23, [R4+0xc] ;  /* 0x00000c0004177984 */ /* 0x000fe80000000800 */
[----:B------:R-:W3:Y:S01]  /*0730*/  LDS R25, [R25] ;  /* 0x0000000019197984 */ /* 0x000ee20000000800 */
[----:B0-----:R-:W-:-:S04]  /*0740*/  IMAD R18, R5, R24, R18 ;  /* 0x0000001805127224 */ /* 0x001fc800078e0212 */
[----:B-1----:R-:W-:-:S04]  /*0750*/  IMAD R3, R3, R26, R18 ;  /* 0x0000001a03037224 */ /* 0x002fc800078e0212 */
[----:B--2---:R-:W-:-:S04]  /*0760*/  IMAD R2, R21, R2, R3 ;  /* 0x0000000215027224 */ /* 0x004fc800078e0203 */
[----:B---3--:R-:W-:-:S07]  /*0770*/  IMAD R18, R23, R25, R2 ;  /* 0x0000001917127224 */ /* 0x008fce00078e0202 */
.L_x_3:
[----:B------:R-:W-:Y:S05]  /*0780*/  @!P2 BRA `(.L_x_2) ;  /* 0x000000000084a947 */ /* 0x000fea0003800000 */
[----:B------:R-:W-:Y:S02]  /*0790*/  ISETP.NE.AND P1, PT, R20, 0x1, PT ;  /* 0x000000011400780c */ /* 0x000fe40003f25270 */
[----:B------:R-:W-:-:S11]  /*07a0*/  LOP3.LUT P2, RZ, R7, 0x1, RZ, 0xc0, !PT ;  /* 0x0000000107ff7812 */ /* 0x000fd6000784c0ff */
[----:B------:R-:W-:Y:S05]  /*07b0*/  @!P1 BRA `(.L_x_4) ;  /* 0x0000000000449947 */ /* 0x000fea0003800000 */
[----:B------:R-:W1:Y:S01]  /*07c0*/  S2UR UR5, SR_CgaCtaId ;  /* 0x00000000000579c3 */ /* 0x000e620000008800 */
[----:B------:R-:W-:Y:S01]  /*07d0*/  UMOV UR4, 0x400 ;  /* 0x0000040000047882 */ /* 0x000fe20000000000 */
[C---:B0-----:R-:W-:Y:S01]  /*07e0*/  IMAD R3, R22.reuse, R7, R6 ;  /* 0x0000000716037224 */ /* 0x041fe200078e0206 */
[----:B------:R-:W-:Y:S01]  /*07f0*/  UIADD3 UR6, UPT, UPT, UR4, 0x1000, URZ ;  /* 0x0000100004067890 */ /* 0x000fe2000fffe0ff */
[----:B------:R-:W-:Y:S02]  /*0800*/  IMAD.IADD R2, R9, 0x1, R22 ;  /* 0x0000000109027824 */ /* 0x000fe400078e0216 */
[----:B------:R-:W-:Y:S01]  /*0810*/  VIADD R22, R22, 0x2 ;  /* 0x0000000216167836 */ /* 0x000fe20000000000 */
[----:B-1----:R-:W-:Y:S02]  /*0820*/  ULEA UR6, UR5, UR6, 0x18 ;  /* 0x0000000605067291 */ /* 0x002fe4000f8ec0ff */
[----:B------:R-:W-:-:S04]  /*0830*/  ULEA UR4, UR5, UR4, 0x18 ;  /* 0x0000000405047291 */ /* 0x000fc8000f8ec0ff */
[----:B------:R-:W-:Y:S02]  /*0840*/  LEA R4, R3, UR6, 0x2 ;  /* 0x0000000603047c11 */ /* 0x000fe4000f8e10ff */
[----:B------:R-:W-:Y:S02]  /*0850*/  LEA R2, R2, UR4, 0x2 ;  /* 0x0000000402027c11 */ /* 0x000fe4000f8e10ff */
[----:B------:R-:W-:Y:S02]  /*0860*/  LEA R5, R7, R4, 0x2 ;  /* 0x0000000407057211 */ /* 0x000fe400078e10ff */
[----:B------:R-:W-:Y:S04]  /*0870*/  LDS R4, [R4] ;  /* 0x0000000004047984 */ /* 0x000fe80000000800 */
[----:B------:R-:W0:Y:S04]  /*0880*/  LDS R3, [R2] ;  /* 0x0000000002037984 */ /* 0x000e280000000800 */
[----:B------:R-:W-:Y:S04]  /*0890*/  LDS R24, [R2+0x4] ;  /* 0x0000040002187984 */ /* 0x000fe80000000800 */
[----:B------:R-:W1:Y:S01]  /*08a0*/  LDS R5, [R5] ;  /* 0x0000000005057984 */ /* 0x000e620000000800 */
[----:B0-----:R-:W-:-:S04]  /*08b0*/  IMAD R3, R3, R4, R18 ;  /* 0x0000000403037224 */ /* 0x001fc800078e0212 */
[----:B-1----:R-:W-:-:S07]  /*08c0*/  IMAD R18, R24, R5, R3 ;  /* 0x0000000518127224 */ /* 0x002fce00078e0203 */
.L_x_4:
[----:B------:R-:W-:Y:S05]  /*08d0*/  @!P2 BRA `(.L_x_2) ;  /* 0x000000000030a947 */ /* 0x000fea0003800000 */
[----:B------:R-:W1:Y:S01]  /*08e0*/  S2UR UR5, SR_CgaCtaId ;  /* 0x00000000000579c3 */ /* 0x000e620000008800 */
[----:B------:R-:W-:Y:S01]  /*08f0*/  UMOV UR4, 0x400 ;  /* 0x0000040000047882 */ /* 0x000fe20000000000 */
[-C--:B0-----:R-:W-:Y:S01]  /*0900*/  IMAD R3, R7, R22.reuse, R6 ;  /* 0x0000001607037224 */ /* 0x081fe200078e0206 */
[----:B------:R-:W-:Y:S01]  /*0910*/  UIADD3 UR6, UPT, UPT, UR4, 0x1000, URZ ;  /* 0x0000100004067890 */ /* 0x000fe2000fffe0ff */
[----:B------:R-:W-:-:S03]  /*0920*/  IADD3 R2, PT, PT, R9, R22, RZ ;  /* 0x0000001609027210 */ /* 0x000fc60007ffe0ff */
[----:B-1----:R-:W-:Y:S02]  /*0930*/  ULEA UR6, UR5, UR6, 0x18 ;  /* 0x0000000605067291 */ /* 0x002fe4000f8ec0ff */
[----:B------:R-:W-:-:S04]  /*0940*/  ULEA UR4, UR5, UR4, 0x18 ;  /* 0x0000000405047291 */ /* 0x000fc8000f8ec0ff */
[----:B------:R-:W-:Y:S02]  /*0950*/  LEA R4, R3, UR6, 0x2 ;  /* 0x0000000603047c11 */ /* 0x000fe4000f8e10ff */
[----:B------:R-:W-:-:S04]  /*0960*/  LEA R2, R2, UR4, 0x2 ;  /* 0x0000000402027c11 */ /* 0x000fc8000f8e10ff */
[----:B------:R-:W-:Y:S04]  /*0970*/  LDS R4, [R4] ;  /* 0x0000000004047984 */ /* 0x000fe80000000800 */
[----:B------:R-:W0:Y:S02]  /*0980*/  LDS R3, [R2] ;  /* 0x0000000002037984 */ /* 0x000e240000000800 */
[----:B0-----:R-:W-:-:S07]  /*0990*/  IMAD R18, R3, R4, R18 ;  /* 0x0000000403127224 */ /* 0x001fce00078e0212 */
.L_x_2:
[----:B------:R-:W-:Y:S06]  /*09a0*/  BAR.SYNC.DEFER_BLOCKING 0x0 ;  /* 0x0000000000007b1d */ /* 0x000fec0000010000 */
[----:B------:R-:W-:Y:S05]  /*09b0*/  @!P0 BRA `(.L_x_5) ;  /* 0xfffffff8000c8947 */ /* 0x000fea000383ffff */
[----:B0-----:R-:W0:Y:S01]  /*09c0*/  LDC.64 R2, c[0x0][0x390] ;  /* 0x0000e400ff027b82 */ /* 0x001e220000000a00 */
[----:B------:R-:W-:-:S04]  /*09d0*/  IMAD.IADD R11, R11, 0x1, R12 ;  /* 0x000000010b0b7824 */ /* 0x000fc800078e020c */
[----:B0-----:R-:W-:-:S05]  /*09e0*/  IMAD.WIDE R2, R11, 0x4, R2 ;  /* 0x000000040b027825 */ /* 0x001fca00078e0202 */
[----:B------:R-:W-:Y:S01]  /*09f0*/  STG.E desc[UR8][R2.64], R18 ;  /* 0x0000001202007986 */ /* 0x000fe2000c101908 */
[----:B------:R-:W-:Y:S05]  /*0a00*/  EXIT ;  /* 0x000000000000794d */ /* 0x000fea0003800000 */
.L_x_6:
[----:B------:R-:W-:-:S00]  /*0a10*/  BRA `(.L_x_6) ;  /* 0xfffffffc00fc7947 */ /* 0x000fc0000383ffff */
[----:B------:R-:W-:-:S00]  /*0a20*/  NOP ;  /* 0x0000000000007918 */ /* 0x000fc00000000000 */
        /* <DEDUP_REMOVED lines=13> */
.L_x_13:


//--------------------- .text._Z9matrixMulPKiS0_Pii --------------------------
	.section	.text._Z9matrixMulPKiS0_Pii,"ax",@progbits
	.align	128
        .global         _Z9matrixMulPKiS0_Pii
        .type           _Z9matrixMulPKiS0_Pii,@function
        .size           _Z9matrixMulPKiS0_Pii,(.L_x_14 - _Z9matrixMulPKiS0_Pii)
        .other          _Z9matrixMulPKiS0_Pii,@"STO_CUDA_ENTRY STV_DEFAULT"
_Z9matrixMulPKiS0_Pii:
.text._Z9matrixMulPKiS0_Pii:
[----:B------:R-:W-:Y:S01]  /*0000*/  LDC R1, c[0x0][0x37c] ;  /* 0x0000df00ff017b82 */ /* 0x000fe20000000800 */
[----:B------:R-:W0:Y:S07]  /*0010*/  S2R R0, SR_TID.Y ;  /* 0x0000000000007919 */ /* 0x000e2e0000002200 */
[----:B------:R-:W0:Y:S01]  /*0020*/  S2UR UR4, SR_CTAID.Y ;  /* 0x00000000000479c3 */ /* 0x000e220000002600 */
[----:B------:R-:W1:Y:S01]  /*0030*/  LDCU UR18, c[0x0][0x398] ;  /* 0x00007300ff1277ac */ /* 0x000e620008000800 */
[----:B------:R-:W2:Y:S01]  /*0040*/  S2R R7, SR_TID.X ;  /* 0x0000000000077919 */ /* 0x000ea20000002100 */
[----:B------:R-:W3:Y:S05]  /*0050*/  LDCU.64 UR16, c[0x0][0x358] ;  /* 0x00006b00ff1077ac */ /* 0x000eea0008000a00 */
[----:B------:R-:W0:Y:S08]  /*0060*/  LDC R5, c[0x0][0x364] ;  /* 0x0000d900ff057b82 */ /* 0x000e300000000800 */
[----:B------:R-:W2:Y:S01]  /*0070*/  S2UR UR5, SR_CTAID.X ;  /* 0x00000000000579c3 */ /* 0x000ea20000002500 */
[----:B-1----:R-:W-:-:S07]  /*0080*/  UISETP.GE.AND UP0, UPT, UR18, 0x1, UPT ;  /* 0x000000011200788c */ /* 0x002fce000bf06270 */
[----:B------:R-:W2:Y:S01]  /*0090*/  LDC R4, c[0x0][0x360] ;  /* 0x0000d800ff047b82 */ /* 0x000ea20000000800 */
[----:B------:R-:W-:-:S07]  /*00a0*/  PLOP3.LUT P0, PT, PT, PT, UP0, 0x80, 0x8 ;  /* 0x000000000008781c */ /* 0x000fce0003f0f008 */
[----:B------:R-:W1:Y:S01]  /*00b0*/  LDC.64 R2, c[0x0][0x390] ;  /* 0x0000e400ff027b82 */ /* 0x000e620000000a00 */
[----:B0-----:R-:W-:-:S04]  /*00c0*/  IMAD R5, R5, UR4, R0 ;  /* 0x0000000405057c24 */ /* 0x001fc8000f8e0200 */
[----:B------:R-:W-:Y:S02]  /*00d0*/  IMAD R5, R5, UR18, RZ ;  /* 0x0000001205057c24 */ /* 0x000fe4000f8e02ff */
[----:B--2---:R-:W-:-:S05]  /*00e0*/  IMAD R0, R4, UR5, R7 ;  /* 0x0000000504007c24 */ /* 0x004fca000f8e0207 */
[----:B------:R-:W-:-:S05]  /*00f0*/  IADD3 R7, PT, PT, R0, R5, RZ ;  /* 0x0000000500077210 */ /* 0x000fca0007ffe0ff */
[----:B-1----:R-:W-:-:S05]  /*0100*/  IMAD.WIDE R2, R7, 0x4, R2 ;  /* 0x0000000407027825 */ /* 0x002fca00078e0202 */
[----:B---3--:R0:W-:Y:S01]  /*0110*/  STG.E desc[UR16][R2.64], RZ ;  /* 0x000000ff02007986 */ /* 0x0081e2000c101910 */
[----:B------:R-:W-:Y:S05]  /*0120*/  @!P0 EXIT ;  /* 0x000000000000894d */ /* 0x000fea0003800000 */
[----:B------:R-:W-:Y:S01]  /*0130*/  UISETP.GE.U32.AND UP0, UPT, UR18, 0x8, UPT ;  /* 0x000000081200788c */ /* 0x000fe2000bf06070 */
[----:B------:R-:W-:Y:S01]  /*0140*/  HFMA2 R7, -RZ, RZ, 0, 0 ;  /* 0x00000000ff077431 */ /* 0x000fe200000001ff */
[----:B------:R-:W-:-:S07]  /*0150*/  MOV R4, RZ ;  /* 0x000000ff00047202 */ /* 0x000fce0000000f00 */
[----:B------:R-:W-:Y:S05]  /*0160*/  BRA.U !UP0, `(.L_x_7) ;  /* 0x0000000508307547 */ /* 0x000fea000b800000 */
[----:B------:R-:W1:Y:S01]  /*0170*/  LDCU.128 UR20, c[0x0][0x380] ;  /* 0x00007000ff1477ac */ /* 0x000e620008000c00 */
[----:B------:R-:W-:Y:S01]  /*0180*/  MOV R4, R0 ;  /* 0x0000000000047202 */ /* 0x000fe20000000f00 */
[----:B------:R-:W-:-:S04]  /*0190*/  ULOP3.LUT UR4, UR18, 0x7ffffff8, URZ, 0xc0, !UPT ;  /* 0x7ffffff812047892 */ /* 0x000fc8000f8ec0ff */
[----:B------:R-:W-:Y:S01]  /*01a0*/  UIADD3 UR4, UPT, UPT, -UR4, URZ, URZ ;  /* 0x000000ff04047290 */ /* 0x000fe2000fffe1ff */
[----:B-1----:R-:W-:Y:S01]  /*01b0*/  MOV R6, UR20 ;  /* 0x0000001400067c02 */ /* 0x002fe20008000f00 */
[----:B------:R-:W-:Y:S01]  /*01c0*/  UIMAD.WIDE.U32 UR6, UR18, 0xc, UR22 ;  /* 0x0000000c120678a5 */ /* 0x000fe2000f8e0016 */
[----:B------:R-:W-:Y:S01]  /*01d0*/  MOV R7, UR21 ;  /* 0x0000001500077c02 */ /* 0x000fe20008000f00 */
[----:B------:R-:W-:Y:S02]  /*01e0*/  UIMAD.WIDE.U32 UR8, UR18, 0x10, UR22 ;  /* 0x00000010120878a5 */ /* 0x000fe4000f8e0016 */
[----:B------:R-:W-:Y:S01]  /*01f0*/  UIMAD.WIDE.U32 UR10, UR18, 0x14, UR22 ;  /* 0x00000014120a78a5 */ /* 0x000fe2000f8e0016 */
[----:B------:R-:W-:Y:S01]  /*0200*/  IMAD.WIDE.U32 R6, R5, 0x4, R6 ;  /* 0x0000000405067825 */ /* 0x000fe200078e0006 */
[----:B------:R-:W-:Y:S02]  /*0210*/  UIMAD.WIDE.U32 UR12, UR18, 0x18, UR22 ;  /* 0x00000018120c78a5 */ /* 0x000fe4000f8e0016 */
[----:B------:R-:W-:Y:S01]  /*0220*/  UIMAD.WIDE.U32 UR14, UR18, 0x1c, UR22 ;  /* 0x0000001c120e78a5 */ /* 0x000fe2000f8e0016 */
[----:B------:R-:W-:-:S04]  /*0230*/  IADD3 R6, P0, PT, R6, 0x10, RZ ;  /* 0x0000001006067810 */ /* 0x000fc80007f1e0ff */
[----:B------:R-:W-:Y:S02]  /*0240*/  IADD3.X R9, PT, PT, RZ, R7, RZ, P0, !PT ;  /* 0x00000007ff097210 */ /* 0x000fe400007fe4ff */
[----:B------:R-:W-:-:S07]  /*0250*/  MOV R7, RZ ;  /* 0x000000ff00077202 */ /* 0x000fce0000000f00 */
.L_x_8:
[----:B------:R-:W-:Y:S01]  /*0260*/  HFMA2 R11, -RZ, RZ, 0, 2.384185791015625e-07 ;  /* 0x00000004ff0b7431 */ /* 0x000fe200000001ff */
[----:B------:R-:W-:-:S05]  /*0270*/  MOV R8, R6 ;  /* 0x0000000600087202 */ /* 0x000fca0000000f00 */
[----:B--2---:R-:W2:Y:S01]  /*0280*/  LDG.E R6, desc[UR16][R8.64+-0x10] ;  /* 0xfffff01008067981 */ /* 0x004ea2000c1e1900 */
[----:B------:R-:W-:-:S06]  /*0290*/  IMAD.WIDE R10, R4, R11, UR22 ;  /* 0x00000016040a7e25 */ /* 0x000fcc000f8e020b */
[----:B------:R-:W2:Y:S01]  /*02a0*/  LDG.E R10, desc[UR16][R10.64] ;  /* 0x000000100a0a7981 */ /* 0x000ea2000c1e1900 */
[----:B------:R-:W-:-:S06]  /*02b0*/  UIMAD.WIDE.U32 UR20, UR18, 0x4, UR22 ;  /* 0x00000004121478a5 */ /* 0x000fcc000f8e0016 */
[----:B------:R-:W-:Y:S02]  /*02c0*/  MOV R12, UR20 ;  /* 0x00000014000c7c02 */ /* 0x000fe40008000f00 */
[----:B------:R-:W-:Y:S01]  /*02d0*/  MOV R13, UR21 ;  /* 0x00000015000d7c02 */ /* 0x000fe20008000f00 */
[----:B--2---:R-:W-:Y:S02]  /*02e0*/  IMAD R15, R6, R10, R7 ;  /* 0x0000000a060f7224 */ /* 0x004fe400078e0207 */
[----:B------:R-:W-:-:S03]  /*02f0*/  IMAD.WIDE R6, R4, 0x4, R12 ;  /* 0x0000000404067825 */ /* 0x000fc600078e020c */
[----:B------:R1:W-:Y:S04]  /*0300*/  STG.E desc[UR16][R2.64], R15 ;  /* 0x0000000f02007986 */ /* 0x0003e8000c101910 */
[----:B------:R-:W2:Y:S04]  /*0310*/  LDG.E R6, desc[UR16][R6.64] ;  /* 0x0000001006067981 */ /* 0x000ea8000c1e1900 */
[----:B------:R-:W2:Y:S01]  /*0320*/  LDG.E R14, desc[UR16][R8.64+-0xc] ;  /* 0xfffff410080e7981 */ /* 0x000ea2000c1e1900 */
[----:B------:R-:W-:-:S06]  /*0330*/  UIMAD.WIDE.U32 UR20, UR18, 0x8, UR22 ;  /* 0x00000008121478a5 */ /* 0x000fcc000f8e0016 */
[----:B------:R-:W-:Y:S02]  /*0340*/  MOV R12, UR20 ;  /* 0x00000014000c7c02 */ /* 0x000fe40008000f00 */
[----:B------:R-:W-:-:S03]  /*0350*/  MOV R13, UR21 ;  /* 0x00000015000d7c02 */ /* 0x000fc60008000f00 */
[----:B------:R-:W-:-:S04]  /*0360*/  IMAD.WIDE R10, R4, 0x4, R12 ;  /* 0x00000004040a7825 */ /* 0x000fc800078e020c */
[----:B--2---:R-:W-:-:S05]  /*0370*/  IMAD R17, R14, R6, R15 ;  /* 0x000000060e117224 */ /* 0x004fca00078e020f */
[----:B------:R2:W-:Y:S04]  /*0380*/  STG.E desc[UR16][R2.64], R17 ;  /* 0x0000001102007986 */ /* 0x0005e8000c101910 */
[----:B------:R-:W1:Y:S04]  /*0390*/  LDG.E R10, desc[UR16][R10.64] ;  /* 0x000000100a0a7981 */ /* 0x000e68000c1e1900 */
[----:B------:R-:W1:Y:S01]  /*03a0*/  LDG.E R12, desc[UR16][R8.64+-0x8] ;  /* 0xfffff810080c7981 */ /* 0x000e62000c1e1900 */
[----:B------:R-:W-:-:S05]  /*03b0*/  HFMA2 R13, -RZ, RZ, 0, 2.384185791015625e-07 ;  /* 0x00000004ff0d7431 */ /* 0x000fca00000001ff */
[----:B------:R-:W-:-:S04]  /*03c0*/  IMAD.WIDE R6, R4, R13, UR6 ;  /* 0x0000000604067e25 */ /* 0x000fc8000f8e020d */
[----:B-1----:R-:W-:-:S05]  /*03d0*/  IMAD R15, R12, R10, R17 ;  /* 0x0000000a0c0f7224 */ /* 0x002fca00078e0211 */
[----:B------:R1:W-:Y:S04]  /*03e0*/  STG.E desc[UR16][R2.64], R15 ;  /* 0x0000000f02007986 */ /* 0x0003e8000c101910 */
[----:B------:R-:W3:Y:S04]  /*03f0*/  LDG.E R6, desc[UR16][R6.64] ;  /* 0x0000001006067981 */ /* 0x000ee8000c1e1900 */
[----:B------:R-:W3:Y:S02]  /*0400*/  LDG.E R12, desc[UR16][R8.64+-0x4] ;  /* 0xfffffc10080c7981 */ /* 0x000ee4000c1e1900 */
[----:B---3--:R-:W-:-:S02]  /*0410*/  IMAD R19, R12, R6, R15 ;  /* 0x000000060c137224 */ /* 0x008fc400078e020f */
[----:B------:R-:W-:-:S03]  /*0420*/  IMAD.WIDE R12, R4, R13, UR8 ;  /* 0x00000008040c7e25 */ /* 0x000fc6000f8e020d */
[----:B------:R3:W-:Y:S04]  /*0430*/  STG.E desc[UR16][R2.64], R19 ;  /* 0x0000001302007986 */ /* 0x0007e8000c101910 */
[----:B------:R-:W2:Y:S04]  /*0440*/  LDG.E R12, desc[UR16][R12.64] ;  /* 0x000000100c0c7981 */ /* 0x000ea8000c1e1900 */
[----:B------:R-:W2:Y:S01]  /*0450*/  LDG.E R10, desc[UR16][R8.64] ;  /* 0x00000010080a7981 */ /* 0x000ea2000c1e1900 */
[----:B------:R-:W-:Y:S02]  /*0460*/  IMAD.MOV.U32 R11, RZ, RZ, 0x4 ;  /* 0x00000004ff0b7424 */ /* 0x000fe400078e00ff */
[----:B--2---:R-:W-:-:S02]  /*0470*/  IMAD R17, R10, R12, R19 ;  /* 0x0000000c0a117224 */ /* 0x004fc400078e0213 */
[----:B------:R-:W-:-:S03]  /*0480*/  IMAD.WIDE R10, R4, R11, UR10 ;  /* 0x0000000a040a7e25 */ /* 0x000fc6000f8e020b */
[----:B------:R2:W-:Y:S04]  /*0490*/  STG.E desc[UR16][R2.64], R17 ;  /* 0x0000001102007986 */ /* 0x0005e8000c101910 */
[----:B------:R-:W4:Y:S04]  /*04a0*/  LDG.E R10, desc[UR16][R10.64] ;  /* 0x000000100a0a7981 */ /* 0x000f28000c1e1900 */
[----:B------:R-:W4:Y:S01]  /*04b0*/  LDG.E R6, desc[UR16][R8.64+0x4] ;  /* 0x0000041008067981 */ /* 0x000f22000c1e1900 */
[----:B-1----:R-:W-:-:S05]  /*04c0*/  MOV R15, 0x4 ;  /* 0x00000004000f7802 */ /* 0x002fca0000000f00 */
[----:B------:R-:W-:-:S04]  /*04d0*/  IMAD.WIDE R14, R4, R15, UR12 ;  /* 0x0000000c040e7e25 */ /* 0x000fc8000f8e020f */
[----:B----4-:R-:W-:-:S05]  /*04e0*/  IMAD R21, R6, R10, R17 ;  /* 0x0000000a06157224 */ /* 0x010fca00078e0211 */
[----:B------:R2:W-:Y:S04]  /*04f0*/  STG.E desc[UR16][R2.64], R21 ;  /* 0x0000001502007986 */ /* 0x0005e8000c101910 */
[----:B------:R-:W3:Y:S04]  /*0500*/  LDG.E R14, desc[UR16][R14.64] ;  /* 0x000000100e0e7981 */ /* 0x000ee8000c1e1900 */
[----:B------:R-:W3:Y:S01]  /*0510*/  LDG.E R6, desc[UR16][R8.64+0x8] ;  /* 0x0000081008067981 */ /* 0x000ee2000c1e1900 */
[----:B------:R-:W-:-:S05]  /*0520*/  HFMA2 R13, -RZ, RZ, 0, 2.384185791015625e-07 ;  /* 0x00000004ff0d7431 */ /* 0x000fca00000001ff */
[----:B------:R-:W-:-:S04]  /*0530*/  IMAD.WIDE R12, R4, R13, UR14 ;  /* 0x0000000e040c7e25 */ /* 0x000fc8000f8e020d */
[----:B---3--:R-:W-:-:S05]  /*0540*/  IMAD R19, R6, R14, R21 ;  /* 0x0000000e06137224 */ /* 0x008fca00078e0215 */
[----:B------:R2:W-:Y:S04]  /*0550*/  STG.E desc[UR16][R2.64], R19 ;  /* 0x0000001302007986 */ /* 0x0005e8000c101910 */
[----:B------:R-:W3:Y:S04]  /*0560*/  LDG.E R12, desc[UR16][R12.64] ;  /* 0x000000100c0c7981 */ /* 0x000ee8000c1e1900 */
[----:B------:R-:W3:Y:S01]  /*0570*/  LDG.E R6, desc[UR16][R8.64+0xc] ;  /* 0x00000c1008067981 */ /* 0x000ee2000c1e1900 */
[----:B------:R-:W-:-:S04]  /*0580*/  UIADD3 UR4, UPT, UPT, UR4, 0x8, URZ ;  /* 0x0000000804047890 */ /* 0x000fc8000fffe0ff */
[----:B------:R-:W-:Y:S01]  /*0590*/  UISETP.NE.AND UP0, UPT, UR4, URZ, UPT ;  /* 0x000000ff0400728c */ /* 0x000fe2000bf05270 */
[----:B------:R-:W-:-:S04]  /*05a0*/  MOV R11, UR18 ;  /* 0x00000012000b7c02 */ /* 0x000fc80008000f00 */
[----:B------:R-:W-:Y:S01]  /*05b0*/  LEA R4, R11, R4, 0x3 ;  /* 0x000000040b047211 */ /* 0x000fe200078e18ff */
[----:B---3--:R-:W-:-:S05]  /*05c0*/  IMAD R7, R6, R12, R19 ;  /* 0x0000000c06077224 */ /* 0x008fca00078e0213 */
[----:B------:R2:W-:Y:S01]  /*05d0*/  STG.E desc[UR16][R2.64], R7 ;  /* 0x0000000702007986 */ /* 0x0005e2000c101910 */
[----:B------:R-:W-:-:S04]  /*05e0*/  IADD3 R6, P0, PT, R8, 0x20, RZ ;  /* 0x0000002008067810 */ /* 0x000fc80007f1e0ff */
[----:B------:R-:W-:Y:S01]  /*05f0*/  IADD3.X R9, PT, PT, RZ, R9, RZ, P0, !PT ;  /* 0x00000009ff097210 */ /* 0x000fe200007fe4ff */
[----:B------:R-:W-:Y:S08]  /*0600*/  BRA.U UP0, `(.L_x_8) ;  /* 0xfffffffd00147547 */ /* 0x000ff0000b83ffff */
[----:B------:R-:W-:-:S06]  /*0610*/  ULOP3.LUT UR4, UR18, 0x7ffffff8, URZ, 0xc0, !UPT ;  /* 0x7ffffff812047892 */ /* 0x000fcc000f8ec0ff */
[----:B------:R-:W-:-:S07]  /*0620*/  MOV R4, UR4 ;  /* 0x0000000400047c02 */ /* 0x000fce0008000f00 */
.L_x_7:
[----:B------:R-:W-:-:S06]  /*0630*/  ULOP3.LUT UR4, UR18, 0x7, URZ, 0xc0, !UPT ;  /* 0x0000000712047892 */ /* 0x000fcc000f8ec0ff */
[----:B------:R-:W-:-:S13]  /*0640*/  ISETP.NE.AND P0, PT, RZ, UR4, PT ;  /* 0x00000004ff007c0c */ /* 0x000fda000bf05270 */
[----:B------:R-:W-:Y:S05]  /*0650*/  @!P0 EXIT ;  /* 0x000000000000894d */ /* 0x000fea0003800000 */
[----:B------:R-:W-:Y:S02]  /*0660*/  UISETP.GE.U32.AND UP0, UPT, UR4, 0x4, UPT ;  /* 0x000000040400788c */ /* 0x000fe4000bf06070 */
[----:B------:R-:W-:-:S07]  /*0670*/  ULOP3.LUT UR4, UR18, 0x3, URZ, 0xc0, !UPT ;  /* 0x0000000312047892 */ /* 0x000fce000f8ec0ff */
[----:B------:R-:W-:Y:S05]  /*0680*/  BRA.U !UP0, `(.L_x_9) ;  /* 0x0000000108887547 */ /* 0x000fea000b800000 */
[----:B------:R-:W1:Y:S01]  /*0690*/  LDC.64 R10, c[0x0][0x380] ;  /* 0x0000e000ff0a7b82 */ /* 0x000e620000000a00 */
[----:B------:R-:W-:Y:S01]  /*06a0*/  IADD3 R9, PT, PT, R5, R4, RZ ;  /* 0x0000000405097210 */ /* 0x000fe20007ffe0ff */
[----:B------:R-:W-:Y:S01]  /*06b0*/  IMAD R15, R4, UR18, R0 ;  /* 0x00000012040f7c24 */ /* 0x000fe2000f8e0200 */
[----:B------:R-:W3:Y:S05]  /*06c0*/  LDCU.64 UR6, c[0x0][0x380] ;  /* 0x00007000ff0677ac */ /* 0x000eea0008000a00 */
[----:B------:R-:W4:Y:S01]  /*06d0*/  LDC.64 R12, c[0x0][0x388] ;  /* 0x0000e200ff0c7b82 */ /* 0x000f220000000a00 */
[----:B-1----:R-:W-:-:S06]  /*06e0*/  IMAD.WIDE.U32 R10, R9, 0x4, R10 ;  /* 0x00000004090a7825 */ /* 0x002fcc00078e000a */
[----:B------:R-:W5:Y:S01]  /*06f0*/  LDG.E R10, desc[UR16][R10.64] ;  /* 0x000000100a0a7981 */ /* 0x000f62000c1e1900 */
[----:B----4-:R-:W-:-:S05]  /*0700*/  IMAD.WIDE R12, R15, 0x4, R12 ;  /* 0x000000040f0c7825 */ /* 0x010fca00078e020c */
[----:B------:R-:W5:Y:S01]  /*0710*/  LDG.E R6, desc[UR16][R12.64] ;  /* 0x000000100c067981 */ /* 0x000f62000c1e1900 */
[----:B------:R-:W-:Y:S01]  /*0720*/  IADD3 R9, P0, PT, R5, R4, RZ ;  /* 0x0000000405097210 */ /* 0x000fe20007f1e0ff */
[----:B--2---:R-:W-:-:S03]  /*0730*/  IMAD.U32 R17, RZ, RZ, UR18 ;  /* 0x00000012ff117e24 */ /* 0x004fc6000f8e00ff */
[----:B------:R-:W-:Y:S02]  /*0740*/  IADD3.X R14, PT, PT, RZ, RZ, RZ, P0, !PT ;  /* 0x000000ffff0e7210 */ /* 0x000fe400007fe4ff */
[----:B---3--:R-:W-:-:S04]  /*0750*/  LEA R8, P0, R9, UR6, 0x2 ;  /* 0x0000000609087c11 */ /* 0x008fc8000f8010ff */
[----:B------:R-:W-:Y:S01]  /*0760*/  LEA.HI.X R9, R9, UR7, R14, 0x2, P0 ;  /* 0x0000000709097c11 */ /* 0x000fe200080f140e */
[----:B-----5:R-:W-:Y:S02]  /*0770*/  IMAD R15, R10, R6, R7 ;  /* 0x000000060a0f7224 */ /* 0x020fe400078e0207 */
[----:B------:R-:W-:-:S03]  /*0780*/  IMAD.WIDE.U32 R6, R17, 0x4, R12 ;  /* 0x0000000411067825 */ /* 0x000fc600078e000c */
[----:B------:R1:W-:Y:S04]  /*0790*/  STG.E desc[UR16][R2.64], R15 ;  /* 0x0000000f02007986 */ /* 0x0003e8000c101910 */
[----:B------:R-:W2:Y:S04]  /*07a0*/  LDG.E R11, desc[UR16][R6.64] ;  /* 0x00000010060b7981 */ /* 0x000ea8000c1e1900 */
[----:B------:R-:W2:Y:S01]  /*07b0*/  LDG.E R10, desc[UR16][R8.64+0x4] ;  /* 0x00000410080a7981 */ /* 0x000ea2000c1e1900 */
[----:B------:R-:W-:Y:S01]  /*07c0*/  MOV R13, UR18 ;  /* 0x00000012000d7c02 */ /* 0x000fe20008000f00 */
[----:B--2---:R-:W-:-:S04]  /*07d0*/  IMAD R17, R10, R11, R15 ;  /* 0x0000000b0a117224 */ /* 0x004fc800078e020f */
[----:B------:R-:W-:Y:S01]  /*07e0*/  IMAD.WIDE.U32 R10, R13, 0x4, R6 ;  /* 0x000000040d0a7825 */ /* 0x000fe200078e0006 */
        /* <DEDUP_REMOVED lines=9> */
[----:B------:R-:W-:Y:S01]  /*0880*/  IADD3 R4, PT, PT, R4, 0x4, RZ ;  /* 0x0000000404047810 */ /* 0x000fe20007ffe0ff */
[----:B--2---:R-:W-:-:S05]  /*0890*/  IMAD R7, R6, R12, R19 ;  /* 0x0000000c06077224 */ /* 0x004fca00078e0213 */
[----:B------:R1:W-:Y:S02]  /*08a0*/  STG.E desc[UR16][R2.64], R7 ;  /* 0x0000000702007986 */ /* 0x0003e4000c101910 */
.L_x_9:
[----:B------:R-:W-:-:S13]  /*08b0*/  ISETP.NE.AND P0, PT, RZ, UR4, PT ;  /* 0x00000004ff007c0c */ /* 0x000fda000bf05270 */
[----:B------:R-:W-:Y:S05]  /*08c0*/  @!P0 EXIT ;  /* 0x000000000000894d */ /* 0x000fea0003800000 */
[----:B------:R-:W-:-:S09]  /*08d0*/  UISETP.NE.AND UP0, UPT, UR4, 0x1, UPT ;  /* 0x000000010400788c */ /* 0x000fd2000bf05270 */
[----:B------:R-:W-:Y:S05]  /*08e0*/  BRA.U !UP0, `(.L_x_10) ;  /* 0x0000000108587547 */ /* 0x000fea000b800000 */
[----:B------:R-:W3:Y:S01]  /*08f0*/  LDC.64 R8, c[0x0][0x380] ;  /* 0x0000e000ff087b82 */ /* 0x000ee20000000a00 */
[----:B------:R-:W-:Y:S01]  /*0900*/  IADD3 R11, PT, PT, R5, R4, RZ ;  /* 0x00000004050b7210 */ /* 0x000fe20007ffe0ff */
[----:B-1----:R-:W-:Y:S01]  /*0910*/  IMAD R15, R4, UR18, R0 ;  /* 0x00000012040f7c24 */ /* 0x002fe2000f8e0200 */
[----:B------:R-:W1:Y:S05]  /*0920*/  LDCU.64 UR4, c[0x0][0x380] ;  /* 0x00007000ff0477ac */ /* 0x000e6a0008000a00 */
[----:B------:R-:W4:Y:S01]  /*0930*/  LDC.64 R12, c[0x0][0x388] ;  /* 0x0000e200ff0c7b82 */ /* 0x000f220000000a00 */
[----:B---3--:R-:W-:-:S06]  /*0940*/  IMAD.WIDE.U32 R10, R11, 0x4, R8 ;  /* 0x000000040b0a7825 */ /* 0x008fcc00078e0008 */
[----:B------:R-:W2:Y:S01]  /*0950*/  LDG.E R10, desc[UR16][R10.64] ;  /* 0x000000100a0a7981 */ /* 0x000ea2000c1e1900 */
[----:B----4-:R-:W-:-:S05]  /*0960*/  IMAD.WIDE R12, R15, 0x4, R12 ;  /* 0x000000040f0c7825 */ /* 0x010fca00078e020c */
[----:B------:R-:W2:Y:S01]  /*0970*/  LDG.E R6, desc[UR16][R12.64] ;  /* 0x000000100c067981 */ /* 0x000ea2000c1e1900 */
[----:B------:R-:W-:Y:S02]  /*0980*/  IADD3 R9, P0, PT, R5, R4, RZ ;  /* 0x0000000405097210 */ /* 0x000fe40007f1e0ff */
[----:B------:R-:W-:Y:S02]  /*0990*/  MOV R15, UR18 ;  /* 0x00000012000f7c02 */ /* 0x000fe40008000f00 */
[----:B------:R-:W-:Y:S02]  /*09a0*/  IADD3.X R14, PT, PT, RZ, RZ, RZ, P0, !PT ;  /* 0x000000ffff0e7210 */ /* 0x000fe400007fe4ff */
[----:B-1----:R-:W-:-:S04]  /*09b0*/  LEA R8, P0, R9, UR4, 0x2 ;  /* 0x0000000409087c11 */ /* 0x002fc8000f8010ff */
[----:B------:R-:W-:Y:S01]  /*09c0*/  LEA.HI.X R9, R9, UR5, R14, 0x2, P0 ;  /* 0x0000000509097c11 */ /* 0x000fe200080f140e */
[----:B------:R-:W-:-:S04]  /*09d0*/  IMAD.WIDE.U32 R14, R15, 0x4, R12 ;  /* 0x000000040f0e7825 */ /* 0x000fc800078e000c */
[----:B--2---:R-:W-:-:S05]  /*09e0*/  IMAD R17, R10, R6, R7 ;  /* 0x000000060a117224 */ /* 0x004fca00078e0207 */
[----:B------:R3:W-:Y:S04]  /*09f0*/  STG.E desc[UR16][R2.64], R17 ;  /* 0x0000001102007986 */ /* 0x0007e8000c101910 */
[----:B------:R-:W2:Y:S04]  /*0a00*/  LDG.E R14, desc[UR16][R14.64] ;  /* 0x000000100e0e7981 */ /* 0x000ea8000c1e1900 */
[----:B------:R-:W2:Y:S01]  /*0a10*/  LDG.E R8, desc[UR16][R8.64+0x4] ;  /* 0x0000041008087981 */ /* 0x000ea2000c1e1900 */
[----:B------:R-:W-:Y:S01]  /*0a20*/  IADD3 R4, PT, PT, R4, 0x2, RZ ;  /* 0x0000000204047810 */ /* 0x000fe20007ffe0ff */
[----:B--2---:R-:W-:-:S05]  /*0a30*/  IMAD R7, R8, R14, R17 ;  /* 0x0000000e08077224 */ /* 0x004fca00078e0211 */
[----:B------:R3:W-:Y:S02]  /*0a40*/  STG.E desc[UR16][R2.64], R7 ;  /* 0x0000000702007986 */ /* 0x0007e4000c101910 */
.L_x_10:
[----:B------:R-:W-:-:S04]  /*0a50*/  ULOP3.LUT UR4, UR18, 0x1, URZ, 0xc0, !UPT ;  /* 0x0000000112047892 */ /* 0x000fc8000f8ec0ff */
[----:B------:R-:W-:-:S06]  /*0a60*/  UISETP.NE.U32.AND UP0, UPT, UR4, 0x1, UPT ;  /* 0x000000010400788c */ /* 0x000fcc000bf05070 */
[----:B------:R-:W-:-:S13]  /*0a70*/  PLOP3.LUT P0, PT, PT, PT, UP0, 0x80, 0x8 ;  /* 0x000000000008781c */ /* 0x000fda0003f0f008 */
[----:B------:R-:W-:Y:S05]  /*0a80*/  @P0 EXIT ;  /* 0x000000000000094d */ /* 0x000fea0003800000 */
[----:B------:R-:W4:Y:S01]  /*0a90*/  LDC.64 R8, c[0x0][0x380] ;  /* 0x0000e000ff087b82 */ /* 0x000f220000000a00 */
[----:B------:R-:W-:Y:S01]  /*0aa0*/  IADD3 R5, PT, PT, R5, R4, RZ ;  /* 0x0000000405057210 */ /* 0x000fe20007ffe0ff */
[----:B------:R-:W-:-:S06]  /*0ab0*/  IMAD R13, R4, UR18, R0 ;  /* 0x00000012040d7c24 */ /* 0x000fcc000f8e0200 */
[----:B------:R-:W5:Y:S01]  /*0ac0*/  LDC.64 R10, c[0x0][0x388] ;  /* 0x0000e200ff0a7b82 */ /* 0x000f620000000a00 */
[----:B----4-:R-:W-:-:S06]  /*0ad0*/  IMAD.WIDE.U32 R4, R5, 0x4, R8 ;  /* 0x0000000405047825 */ /* 0x010fcc00078e0008 */
[----:B------:R-:W1:Y:S01]  /*0ae0*/  LDG.E R4, desc[UR16][R4.64] ;  /* 0x0000001004047981 */ /* 0x000e62000c1e1900 */
[----:B-----5:R-:W-:-:S06]  /*0af0*/  IMAD.WIDE R8, R13, 0x4, R10 ;  /* 0x000000040d087825 */ /* 0x020fcc00078e020a */
[----:B------:R-:W1:Y:S02]  /*0b00*/  LDG.E R8, desc[UR16][R8.64] ;  /* 0x0000001008087981 */ /* 0x000e64000c1e1900 */
[----:B-123--:R-:W-:-:S05]  /*0b10*/  IMAD R7, R4, R8, R7 ;  /* 0x0000000804077224 */ /* 0x00efca00078e0207 */
[----:B------:R-:W-:Y:S01]  /*0b20*/  STG.E desc[UR16][R2.64], R7 ;  /* 0x0000000702007986 */ /* 0x000fe2000c101910 */
[----:B------:R-:W-:Y:S05]  /*0b30*/  EXIT ;  /* 0x000000000000794d */ /* 0x000fea0003800000 */
.L_x_11:
        /* <DEDUP_REMOVED lines=12> */
.L_x_14:


//--------------------- .text._Z9addKernelPiPKiS1_ --------------------------
	.section	.text._Z9addKernelPiPKiS1_,"ax",@progbits
	.align	128
        .global         _Z9addKernelPiPKiS1_
        .type           _Z9addKernelPiPKiS1_,@function
        .size           _Z9addKernelPiPKiS1_,(.L_x_15 - _Z9addKernelPiPKiS1_)
        .other          _Z9addKernelPiPKiS1_,@"STO_CUDA_ENTRY STV_DEFAULT"
_Z9addKernelPiPKiS1_:
.text._Z9addKernelPiPKiS1_:
[----:B------:R-:W-:Y:S01]  /*0000*/  LDC R1, c[0x0][0x37c] ;  /* 0x0000df00ff017b82 */ /* 0x000fe20000000800 */
[----:B------:R-:W0:Y:S07]  /*0010*/  S2R R9, SR_TID.X ;  /* 0x0000000000097919 */ /* 0x000e2e0000002100 */
[----:B------:R-:W0:Y:S01]  /*0020*/  LDC.64 R2, c[0x0][0x388] ;  /* 0x0000e200ff027b82 */ /* 0x000e220000000a00 */
[----:B------:R-:W1:Y:S07]  /*0030*/  LDCU.64 UR4, c[0x0][0x358] ;  /* 0x00006b00ff0477ac */ /* 0x000e6e0008000a00 */
[----:B------:R-:W2:Y:S08]  /*0040*/  LDC.64 R4, c[0x0][0x390] ;  /* 0x0000e400ff047b82 */ /* 0x000eb00000000a00 */
[----:B------:R-:W3:Y:S01]  /*0050*/  LDC.64 R6, c[0x0][0x380] ;  /* 0x0000e000ff067b82 */ /* 0x000ee20000000a00 */
[----:B0-----:R-:W-:-:S04]  /*0060*/  IMAD.WIDE.U32 R2, R9, 0x4, R2 ;  /* 0x0000000409027825 */ /* 0x001fc800078e0002 */
[C---:B--2---:R-:W-:Y:S02]  /*0070*/  IMAD.WIDE.U32 R4, R9.reuse, 0x4, R4 ;  /* 0x0000000409047825 */ /* 0x044fe400078e0004 */
[----:B-1----:R-:W2:Y:S04]  /*0080*/  LDG.E R2, desc[UR4][R2.64] ;  /* 0x0000000402027981 */ /* 0x002ea8000c1e1900 */
[----:B------:R-:W2:Y:S01]  /*0090*/  LDG.E R5, desc[UR4][R4.64] ;  /* 0x0000000404057981 */ /* 0x000ea2000c1e1900 */
[----:B---3--:R-:W-:Y:S01]  /*00a0*/  IMAD.WIDE.U32 R6, R9, 0x4, R6 ;  /* 0x0000000409067825 */ /* 0x008fe200078e0006 */
[----:B--2---:R-:W-:-:S05]  /*00b0*/  IADD3 R9, PT, PT, R2, R5, RZ ;  /* 0x0000000502097210 */ /* 0x004fca0007ffe0ff */
[----:B------:R-:W-:Y:S01]  /*00c0*/  STG.E desc[UR4][R6.64], R9 ;  /* 0x0000000906007986 */ /* 0x000fe2000c101904 */
[----:B------:R-:W-:Y:S05]  /*00d0*/  EXIT ;  /* 0x000000000000794d */ /* 0x000fea0003800000 */
.L_x_12:
        /* <DEDUP_REMOVED lines=10> */
.L_x_15:


//--------------------- .nv.shared._Z16matrixMul_SharedPKiS0_Pi --------------------------
	.section	.nv.shared._Z16matrixMul_SharedPKiS0_Pi,"aw",@nobits
	.sectionflags	@""
	.align	4
.nv.shared._Z16matrixMul_SharedPKiS0_Pi:
	.zero		9216


//--------------------- .nv.shared.reserved.0     --------------------------
	.section	.nv.shared.reserved.0,"aw",@nobits
	.weak		__nv_reservedSMEM_offset_0_alias
	.size		__nv_reservedSMEM_offset_0_alias, 0, 64
	.other		__nv_reservedSMEM_offset_0_alias,@"STO_CUDA_RESERVED_SHARED STV_DEFAULT"
__nv_reservedSMEM_offset_0_alias:
	.zero		0
	.zero		64


//--------------------- .nv.constant0._Z16matrixMul_SharedPKiS0_Pi --------------------------
	.section	.nv.constant0._Z16matrixMul_SharedPKiS0_Pi,"a",@progbits
	.sectionflags	@""
	.align	4
.nv.constant0._Z16matrixMul_SharedPKiS0_Pi:
	.zero		920


//--------------------- .nv.constant0._Z9matrixMulPKiS0_Pii --------------------------
	.section	.nv.constant0._Z9matrixMulPKiS0_Pii,"a",@progbits
	.sectionflags	@""
	.align	4
.nv.constant0._Z9matrixMulPKiS0_Pii:
	.zero		924


//--------------------- .nv.constant0._Z9addKernelPiPKiS1_ --------------------------
	.section	.nv.constant0._Z9addKernelPiPKiS1_,"a",@progbits
	.sectionflags	@""
	.align	4
.nv.constant0._Z9addKernelPiPKiS1_:
	.zero		920


//--------------------- SYMBOLS --------------------------

	.type		.nv.reservedSmem.offset0,@object
	.size		.nv.reservedSmem.offset0,0x4
	.type		.nv.reservedSmem.cap,@object
	.size		.nv.reservedSmem.cap,0x4
